	.target	sm_100a

	.elftype	@"ET_EXEC"


//--------------------- .note.nv.tkinfo           --------------------------
	.section	.note.nv.tkinfo,"",@"SHT_NOTE"
	.sectionflags	@"SHF_NOTE_NV_TKINFO"
	.tkinfo
        /*0018*/ 	.word	0x00000002
        /*0030*/ 	.string	""
        /*0030*/ 	.string	"ptxas"
        /*0030*/ 	.string	"Cuda compilation tools, release 13.0, V13.0.88"
        /*0030*/ 	.string	"Build cuda_13.0.r13.0/compiler.36424714_0"
        /*0030*/ 	.string	"-arch sm_100a -m 64 "



//--------------------- .note.nv.cuinfo           --------------------------
	.section	.note.nv.cuinfo,"",@"SHT_NOTE"
	.sectionflags	@"SHF_NOTE_NV_CUINFO"
        /*0018*/ 	.short	0x0002
        /*001a*/ 	.short	0x0064
        /*001c*/ 	.short	0x0082
	.zero		2


//--------------------- .nv.info                  --------------------------
	.section	.nv.info,"",@"SHT_CUDA_INFO"
	.align	4


	//----- nvinfo : EIATTR_REGCOUNT
	.align		4
        /*0000*/ 	.byte	0x04, 0x2f
        /*0002*/ 	.short	(.L_19 - .L_18)
	.align		4
.L_18:
        /*0004*/ 	.word	index@(_ZN7cutlass13device_kernelINS_4gemm6kernel13GemmUniversalIN4cute5tupleIJiiiiEEENS1_10collective13CollectiveMmaINS1_35MainloopSm100TmaUmmaWarpSpecializedILi9ELi2ELi4ENS5_IJNS4_1CILi2EEENSA_ILi1EEESC_EEEEENS5_IJNSA_ILi128EEENSA_ILi64EEENSA_ILi256EEEEEENS_12float_e4m3_tENS5_IJlSC_lEEESJ_SK_NS4_8TiledMMAINS4_8MMA_AtomIJNS4_10MMA_TraitsINS4_25SM100_MMA_F8F6F4_2x1SM_SSEJSJ_SJ_fSF_SG_NS4_17integral_constantINS4_4UMMA5MajorELSR_0EEESS_NSP_INSQ_7ScaleInELST_0EEESU_EEEEEENS4_6LayoutINS5_IJSC_SC_SC_EEENS5_IJNSA_ILi0EEESZ_SZ_EEEEENS5_IJNS4_10UnderscoreES12_S12_EEEEENS4_18SM100_TMA_2SM_LOADENS4_14ComposedLayoutINS4_7SwizzleILi3ELi4ELi3EEENS4_18smem_ptr_flag_bitsILi8EEENSX_INS5_IJNSA_ILi8EEESF_EEENS5_IJSF_SC_EEEEEEEvNS4_8identityES15_S1F_vS1G_EENS_8epilogue10collective18CollectiveEpilogueINS1I_23Sm100TmaWarpSpecializedILi1ELi1ELi32ELb0ELb0EEEJNS5_IJSG_SG_SH_EEENS5_IJNSX_ISG_SC_EES1O_EEESJ_SK_SJ_SK_NS1I_6fusion15FusionCallbacksIS1M_NS1Q_17LinearCombinationISJ_fSJ_fLNS_15FloatRoundStyleE2EEES1N_S1P_JEEENS4_5SM1004TMEM4LOAD26SM100_TMEM_LOAD_32dp32b32xENS4_13SM90_TMA_LOADENS16_INS17_ILi2ELi4ELi3EEES1A_NSX_INS5_IJS1B_SG_EEENS5_IJSG_SC_EEEEEEENS4_39AutoVectorizingCopyWithAssumedAlignmentILi128EEENS4_14SM90_TMA_STOREES25_S27_S27_EEEvvEEEEvNT_6ParamsE)
        /*0008*/ 	.word	0x0000007b


	//----- nvinfo : EIATTR_FRAME_SIZE
	.align		4
.L_19:
        /*000c*/ 	.byte	0x04, 0x11
        /*000e*/ 	.short	(.L_21 - .L_20)
	.align		4
.L_20:
        /*0010*/ 	.word	index@($__internal_2_$__cuda_sm10x_tcgen05_guardrail_trap_unallocated_columns_being_dealloced)
        /*0014*/ 	.word	0x00000000


	//----- nvinfo : EIATTR_FRAME_SIZE
	.align		4
.L_21:
        /*0018*/ 	.byte	0x04, 0x11
        /*001a*/ 	.short	(.L_23 - .L_22)
	.align		4
.L_22:
        /*001c*/ 	.word	index@($__internal_1_$__cuda_sm10x_tcgen05_guardrail_trap_phase_invalid_during_alloc)
        /*0020*/ 	.word	0x00000000


	//----- nvinfo : EIATTR_FRAME_SIZE
	.align		4
.L_23:
        /*0024*/ 	.byte	0x04, 0x11
        /*0026*/ 	.short	(.L_25 - .L_24)
	.align		4
.L_24:
        /*0028*/ 	.word	index@($__internal_0_$__cuda_sm10x_tcgen05_guardrail_trap_col_being_dealloced_not_returned_by_alloc)
        /*002c*/ 	.word	0x00000000


	//----- nvinfo : EIATTR_FRAME_SIZE
	.align		4
.L_25:
        /*0030*/ 	.byte	0x04, 0x11
        /*0032*/ 	.short	(.L_27 - .L_26)
	.align		4
.L_26:
        /*0034*/ 	.word	index@(_ZN7cutlass13device_kernelINS_4gemm6kernel13GemmUniversalIN4cute5tupleIJiiiiEEENS1_10collective13CollectiveMmaINS1_35MainloopSm100TmaUmmaWarpSpecializedILi9ELi2ELi4ENS5_IJNS4_1CILi2EEENSA_ILi1EEESC_EEEEENS5_IJNSA_ILi128EEENSA_ILi64EEENSA_ILi256EEEEEENS_12float_e4m3_tENS5_IJlSC_lEEESJ_SK_NS4_8TiledMMAINS4_8MMA_AtomIJNS4_10MMA_TraitsINS4_25SM100_MMA_F8F6F4_2x1SM_SSEJSJ_SJ_fSF_SG_NS4_17integral_constantINS4_4UMMA5MajorELSR_0EEESS_NSP_INSQ_7ScaleInELST_0EEESU_EEEEEENS4_6LayoutINS5_IJSC_SC_SC_EEENS5_IJNSA_ILi0EEESZ_SZ_EEEEENS5_IJNS4_10UnderscoreES12_S12_EEEEENS4_18SM100_TMA_2SM_LOADENS4_14ComposedLayoutINS4_7SwizzleILi3ELi4ELi3EEENS4_18smem_ptr_flag_bitsILi8EEENSX_INS5_IJNSA_ILi8EEESF_EEENS5_IJSF_SC_EEEEEEEvNS4_8identityES15_S1F_vS1G_EENS_8epilogue10collective18CollectiveEpilogueINS1I_23Sm100TmaWarpSpecializedILi1ELi1ELi32ELb0ELb0EEEJNS5_IJSG_SG_SH_EEENS5_IJNSX_ISG_SC_EES1O_EEESJ_SK_SJ_SK_NS1I_6fusion15FusionCallbacksIS1M_NS1Q_17LinearCombinationISJ_fSJ_fLNS_15FloatRoundStyleE2EEES1N_S1P_JEEENS4_5SM1004TMEM4LOAD26SM100_TMEM_LOAD_32dp32b32xENS4_13SM90_TMA_LOADENS16_INS17_ILi2ELi4ELi3EEES1A_NSX_INS5_IJS1B_SG_EEENS5_IJSG_SC_EEEEEEENS4_39AutoVectorizingCopyWithAssumedAlignmentILi128EEENS4_14SM90_TMA_STOREES25_S27_S27_EEEvvEEEEvNT_6ParamsE)
        /*0038*/ 	.word	0x00000000


	//----- nvinfo : EIATTR_MIN_STACK_SIZE
	.align		4
.L_27:
        /*003c*/ 	.byte	0x04, 0x12
        /*003e*/ 	.short	(.L_29 - .L_28)
	.align		4
.L_28:
        /*0040*/ 	.word	index@(_ZN7cutlass13device_kernelINS_4gemm6kernel13GemmUniversalIN4cute5tupleIJiiiiEEENS1_10collective13CollectiveMmaINS1_35MainloopSm100TmaUmmaWarpSpecializedILi9ELi2ELi4ENS5_IJNS4_1CILi2EEENSA_ILi1EEESC_EEEEENS5_IJNSA_ILi128EEENSA_ILi64EEENSA_ILi256EEEEEENS_12float_e4m3_tENS5_IJlSC_lEEESJ_SK_NS4_8TiledMMAINS4_8MMA_AtomIJNS4_10MMA_TraitsINS4_25SM100_MMA_F8F6F4_2x1SM_SSEJSJ_SJ_fSF_SG_NS4_17integral_constantINS4_4UMMA5MajorELSR_0EEESS_NSP_INSQ_7ScaleInELST_0EEESU_EEEEEENS4_6LayoutINS5_IJSC_SC_SC_EEENS5_IJNSA_ILi0EEESZ_SZ_EEEEENS5_IJNS4_10UnderscoreES12_S12_EEEEENS4_18SM100_TMA_2SM_LOADENS4_14ComposedLayoutINS4_7SwizzleILi3ELi4ELi3EEENS4_18smem_ptr_flag_bitsILi8EEENSX_INS5_IJNSA_ILi8EEESF_EEENS5_IJSF_SC_EEEEEEEvNS4_8identityES15_S1F_vS1G_EENS_8epilogue10collective18CollectiveEpilogueINS1I_23Sm100TmaWarpSpecializedILi1ELi1ELi32ELb0ELb0EEEJNS5_IJSG_SG_SH_EEENS5_IJNSX_ISG_SC_EES1O_EEESJ_SK_SJ_SK_NS1I_6fusion15FusionCallbacksIS1M_NS1Q_17LinearCombinationISJ_fSJ_fLNS_15FloatRoundStyleE2EEES1N_S1P_JEEENS4_5SM1004TMEM4LOAD26SM100_TMEM_LOAD_32dp32b32xENS4_13SM90_TMA_LOADENS16_INS17_ILi2ELi4ELi3EEES1A_NSX_INS5_IJS1B_SG_EEENS5_IJSG_SC_EEEEEEENS4_39AutoVectorizingCopyWithAssumedAlignmentILi128EEENS4_14SM90_TMA_STOREES25_S27_S27_EEEvvEEEEvNT_6ParamsE)
        /*0044*/ 	.word	0x00000000
.L_29:


//--------------------- .nv.compat                --------------------------
	.section	.nv.compat,"",@"SHT_CUDA_COMPAT_INFO"
	.align	4
        /*0000*/ 	.byte	0x02, 0x09, 0x01, 0x00, 0x02, 0x02, 0x02, 0x00, 0x02, 0x05, 0x05, 0x00, 0x03, 0x07, 0x01, 0x01
        /*0010*/ 	.byte	0x02, 0x03, 0x01, 0x00, 0x02, 0x06, 0x01, 0x00, 0x04, 0x0b, 0x08, 0x00, 0x09, 0x00, 0x00, 0x00
        /*0020*/ 	.byte	0x00, 0x00, 0x00, 0x00


//--------------------- .nv.info._ZN7cutlass13device_kernelINS_4gemm6kernel13GemmUniversalIN4cute5tupleIJiiiiEEENS1_10collective13CollectiveMmaINS1_35MainloopSm100TmaUmmaWarpSpecializedILi9ELi2ELi4ENS5_IJNS4_1CILi2EEENSA_ILi1EEESC_EEEEENS5_IJNSA_ILi128EEENSA_ILi64EEENSA_ILi256EEEEEENS_12float_e4m3_tENS5_IJlSC_lEEESJ_SK_NS4_8TiledMMAINS4_8MMA_AtomIJNS4_10MMA_TraitsINS4_25SM100_MMA_F8F6F4_2x1SM_SSEJSJ_SJ_fSF_SG_NS4_17integral_constantINS4_4UMMA5MajorELSR_0EEESS_NSP_INSQ_7ScaleInELST_0EEESU_EEEEEENS4_6LayoutINS5_IJSC_SC_SC_EEENS5_IJNSA_ILi0EEESZ_SZ_EEEEENS5_IJNS4_10UnderscoreES12_S12_EEEEENS4_18SM100_TMA_2SM_LOADENS4_14ComposedLayoutINS4_7SwizzleILi3ELi4ELi3EEENS4_18smem_ptr_flag_bitsILi8EEENSX_INS5_IJNSA_ILi8EEESF_EEENS5_IJSF_SC_EEEEEEEvNS4_8identityES15_S1F_vS1G_EENS_8epilogue10collective18CollectiveEpilogueINS1I_23Sm100TmaWarpSpecializedILi1ELi1ELi32ELb0ELb0EEEJNS5_IJSG_SG_SH_EEENS5_IJNSX_ISG_SC_EES1O_EEESJ_SK_SJ_SK_NS1I_6fusion15FusionCallbacksIS1M_NS1Q_17LinearCombinationISJ_fSJ_fLNS_15FloatRoundStyleE2EEES1N_S1P_JEEENS4_5SM1004TMEM4LOAD26SM100_TMEM_LOAD_32dp32b32xENS4_13SM90_TMA_LOADENS16_INS17_ILi2ELi4ELi3EEES1A_NSX_INS5_IJS1B_SG_EEENS5_IJSG_SC_EEEEEEENS4_39AutoVectorizingCopyWithAssumedAlignmentILi128EEENS4_14SM90_TMA_STOREES25_S27_S27_EEEvvEEEEvNT_6ParamsE --------------------------
	.section	.nv.info._ZN7cutlass13device_kernelINS_4gemm6kernel13GemmUniversalIN4cute5tupleIJiiiiEEENS1_10collective13CollectiveMmaINS1_35MainloopSm100TmaUmmaWarpSpecializedILi9ELi2ELi4ENS5_IJNS4_1CILi2EEENSA_ILi1EEESC_EEEEENS5_IJNSA_ILi128EEENSA_ILi64EEENSA_ILi256EEEEEENS_12float_e4m3_tENS5_IJlSC_lEEESJ_SK_NS4_8TiledMMAINS4_8MMA_AtomIJNS4_10MMA_TraitsINS4_25SM100_MMA_F8F6F4_2x1SM_SSEJSJ_SJ_fSF_SG_NS4_17integral_constantINS4_4UMMA5MajorELSR_0EEESS_NSP_INSQ_7ScaleInELST_0EEESU_EEEEEENS4_6LayoutINS5_IJSC_SC_SC_EEENS5_IJNSA_ILi0EEESZ_SZ_EEEEENS5_IJNS4_10UnderscoreES12_S12_EEEEENS4_18SM100_TMA_2SM_LOADENS4_14ComposedLayoutINS4_7SwizzleILi3ELi4ELi3EEENS4_18smem_ptr_flag_bitsILi8EEENSX_INS5_IJNSA_ILi8EEESF_EEENS5_IJSF_SC_EEEEEEEvNS4_8identityES15_S1F_vS1G_EENS_8epilogue10collective18CollectiveEpilogueINS1I_23Sm100TmaWarpSpecializedILi1ELi1ELi32ELb0ELb0EEEJNS5_IJSG_SG_SH_EEENS5_IJNSX_ISG_SC_EES1O_EEESJ_SK_SJ_SK_NS1I_6fusion15FusionCallbacksIS1M_NS1Q_17LinearCombinationISJ_fSJ_fLNS_15FloatRoundStyleE2EEES1N_S1P_JEEENS4_5SM1004TMEM4LOAD26SM100_TMEM_LOAD_32dp32b32xENS4_13SM90_TMA_LOADENS16_INS17_ILi2ELi4ELi3EEES1A_NSX_INS5_IJS1B_SG_EEENS5_IJSG_SC_EEEEEEENS4_39AutoVectorizingCopyWithAssumedAlignmentILi128EEENS4_14SM90_TMA_STOREES25_S27_S27_EEEvvEEEEvNT_6ParamsE,"",@"SHT_CUDA_INFO"
	.sectionflags	@""
	.align	4


	//----- nvinfo : EIATTR_CUDA_API_VERSION
	.align		4
        /*0000*/ 	.byte	0x04, 0x37
        /*0002*/ 	.short	(.L_31 - .L_30)
.L_30:
        /*0004*/ 	.word	0x00000082


	//----- nvinfo : EIATTR_KPARAM_INFO
	.align		4
.L_31:
        /*0008*/ 	.byte	0x04, 0x17
        /*000a*/ 	.short	(.L_33 - .L_32)
.L_32:
        /*000c*/ 	.word	0x00000000
        /*0010*/ 	.short	0x0000
        /*0012*/ 	.short	0x0000
        /*0014*/ 	.byte	0x00, 0xf0, 0x01, 0x20


	//----- nvinfo : EIATTR_AT_ENTRY_FRAGMENTS
	.align		4
.L_33:
        /*0018*/ 	.byte	0x04, 0x4f
        /*001a*/ 	.short	(.L_35 - .L_34)


	//   ....[0]....
.L_34:
        /*001c*/ 	.word	0x00000007


	//----- nvinfo : EIATTR_RESERVED_SMEM_USED
	.align		4
.L_35:
        /*0020*/ 	.byte	0x01, 0x41
	.zero		2


	//----- nvinfo : EIATTR_SPARSE_MMA_MASK
	.align		4
        /*0024*/ 	.byte	0x03, 0x50
        /*0026*/ 	.short	0x0000


	//----- nvinfo : EIATTR_TCGEN05_2CTA_USED
	.align		4
        /*0028*/ 	.byte	0x01, 0x52
	.zero		2


	//----- nvinfo : EIATTR_MAXREG_COUNT
	.align		4
        /*002c*/ 	.byte	0x03, 0x1b
        /*002e*/ 	.short	0x00ff


	//----- nvinfo : EIATTR_NUM_BARRIERS
	.align		4
        /*0030*/ 	.byte	0x02, 0x4c
        /*0032*/ 	.byte	0x07
	.zero		1


	//----- nvinfo : EIATTR_EXTERNS
	.align		4
        /*0034*/ 	.byte	0x04, 0x0f
        /*0036*/ 	.short	(.L_37 - .L_36)


	//   ....[0]....
	.align		4
.L_36:
        /*0038*/ 	.word	index@(__assertfail)


	//----- nvinfo : EIATTR_MERCURY_ISA_VERSION
	.align		4
.L_37:
        /*003c*/ 	.byte	0x03, 0x5f
        /*003e*/ 	.short	0x0101


	//----- nvinfo : EIATTR_INT_WARP_WIDE_INSTR_OFFSETS
	.align		4
        /*0040*/ 	.byte	0x04, 0x31
        /*0042*/ 	.short	(.L_39 - .L_38)


	//   ....[0]....
.L_38:
        /*0044*/ 	.word	0x00000d80


	//   ....[1]....
        /*0048*/ 	.word	0x00000e20


	//   ....[2]....
        /*004c*/ 	.word	0x000022e0


	//   ....[3]....
        /*0050*/ 	.word	0x00004650


	//   ....[4]....
        /*0054*/ 	.word	0x00004670


	//   ....[5]....
        /*0058*/ 	.word	0x000046a0


	//   ....[6]....
        /*005c*/ 	.word	0x000050b0


	//   ....[7]....
        /*0060*/ 	.word	0x000051d0


	//----- nvinfo : EIATTR_COOP_GROUP_MASK_REGIDS
	.align		4
.L_39:
        /*0064*/ 	.byte	0x04, 0x29
        /*0066*/ 	.short	(.L_41 - .L_40)


	//   ....[0]....
.L_40:
        /*0068*/ 	.word	0xffffffff


	//   ....[1]....
        /*006c*/ 	.word	0xffffffff


	//   ....[2]....
        /*0070*/ 	.word	0xffffffff


	//   ....[3]....
        /*0074*/ 	.word	0xffffffff


	//   ....[4]....
        /*0078*/ 	.word	0xffffffff


	//   ....[5]....
        /*007c*/ 	.word	0xffffffff


	//   ....[6]....
        /*0080*/ 	.word	0xffffffff


	//   ....[7]....
        /*0084*/ 	.word	0xffffffff


	//   ....[8]....
        /*0088*/ 	.word	0xffffffff


	//   ....[9]....
        /*008c*/ 	.word	0xffffffff


	//   ....[10]....
        /*0090*/ 	.word	0xffffffff


	//   ....[11]....
        /*0094*/ 	.word	0xffffffff


	//   ....[12]....
        /*0098*/ 	.word	0xffffffff


	//   ....[13]....
        /*009c*/ 	.word	0xffffffff


	//----- nvinfo : EIATTR_COOP_GROUP_INSTR_OFFSETS
	.align		4
.L_41:
        /*00a0*/ 	.byte	0x04, 0x28
        /*00a2*/ 	.short	(.L_43 - .L_42)


	//   ....[0]....
.L_42:
        /*00a4*/ 	.word	0x000000c0


	//   ....[1]....
        /*00a8*/ 	.word	0x00000500


	//   ....[2]....
        /*00ac*/ 	.word	0x00000750


	//   ....[3]....
        /*00b0*/ 	.word	0x00000880


	//   ....[4]....
        /*00b4*/ 	.word	0x00000970


	//   ....[5]....
        /*00b8*/ 	.word	0x00000ad0


	//   ....[6]....
        /*00bc*/ 	.word	0x00000c60


	//   ....[7]....
        /*00c0*/ 	.word	0x00000ea0


	//   ....[8]....
        /*00c4*/ 	.word	0x000021c0


	//   ....[9]....
        /*00c8*/ 	.word	0x00003270


	//   ....[10]....
        /*00cc*/ 	.word	0x00003740


	//   ....[11]....
        /*00d0*/ 	.word	0x00003770


	//   ....[12]....
        /*00d4*/ 	.word	0x00004550


	//   ....[13]....
        /*00d8*/ 	.word	0x00004760


	//----- nvinfo : EIATTR_VRC_CTA_INIT_COUNT
	.align		4
.L_43:
        /*00dc*/ 	.byte	0x02, 0x4a
        /*00de*/ 	.byte	0x80
	.zero		1


	//----- nvinfo : EIATTR_SYSCALL_OFFSETS
	.align		4
        /*00e0*/ 	.byte	0x04, 0x46
        /*00e2*/ 	.short	(.L_45 - .L_44)


	//   ....[0]....
.L_44:
        /*00e4*/ 	.word	0x00005bd0


	//   ....[1]....
        /*00e8*/ 	.word	0x00005d10


	//   ....[2]....
        /*00ec*/ 	.word	0x00006420


	//----- nvinfo : EIATTR_MBARRIER_INSTR_OFFSETS
	.align		4
.L_45:
        /*00f0*/ 	.byte	0x04, 0x39
        /*00f2*/ 	.short	(.L_47 - .L_46)


	//   ....[0]....
.L_46:
        /*00f4*/ 	.word	0x00000610
        /*00f8*/ 	.word	0x000000ff
        /*00fc*/ 	.word	0x00000000
        /*0100*/ 	.short	0x0100
        /*0102*/ 	.byte	0x08
	.zero		1


	//   ....[1]....
        /*0104*/ 	.word	0x00000620
        /*0108*/ 	.word	0x000000ff
        /*010c*/ 	.word	0x00000048
        /*0110*/ 	.short	0x0100
        /*0112*/ 	.byte	0x08
	.zero		1


	//   ....[2]....
        /*0114*/ 	.word	0x00000630
        /*0118*/ 	.word	0x000000ff
        /*011c*/ 	.word	0x00000008
        /*0120*/ 	.short	0x0100
        /*0122*/ 	.byte	0x08
	.zero		1


	//   ....[3]....
        /*0124*/ 	.word	0x00000640
        /*0128*/ 	.word	0x000000ff
        /*012c*/ 	.word	0x00000050
        /*0130*/ 	.short	0x0100
        /*0132*/ 	.byte	0x08
	.zero		1


	//   ....[4]....
        /*0134*/ 	.word	0x00000650
        /*0138*/ 	.word	0x000000ff
        /*013c*/ 	.word	0x00000010
        /*0140*/ 	.short	0x0100
        /*0142*/ 	.byte	0x08
	.zero		1


	//   ....[5]....
        /*0144*/ 	.word	0x00000660
        /*0148*/ 	.word	0x000000ff
        /*014c*/ 	.word	0x00000058
        /*0150*/ 	.short	0x0100
        /*0152*/ 	.byte	0x08
	.zero		1


	//   ....[6]....
        /*0154*/ 	.word	0x00000670
        /*0158*/ 	.word	0x000000ff
        /*015c*/ 	.word	0x00000018
        /*0160*/ 	.short	0x0100
        /*0162*/ 	.byte	0x08
	.zero		1


	//   ....[7]....
        /*0164*/ 	.word	0x00000680
        /*0168*/ 	.word	0x000000ff
        /*016c*/ 	.word	0x00000060
        /*0170*/ 	.short	0x0100
        /*0172*/ 	.byte	0x08
	.zero		1


	//   ....[8]....
        /*0174*/ 	.word	0x00000690
        /*0178*/ 	.word	0x000000ff
        /*017c*/ 	.word	0x00000020
        /*0180*/ 	.short	0x0100
        /*0182*/ 	.byte	0x08
	.zero		1


	//   ....[9]....
        /*0184*/ 	.word	0x000006a0
        /*0188*/ 	.word	0x000000ff
        /*018c*/ 	.word	0x00000068
        /*0190*/ 	.short	0x0100
        /*0192*/ 	.byte	0x08
	.zero		1


	//   ....[10]....
        /*0194*/ 	.word	0x000006b0
        /*0198*/ 	.word	0x000000ff
        /*019c*/ 	.word	0x00000028
        /*01a0*/ 	.short	0x0100
        /*01a2*/ 	.byte	0x08
	.zero		1


	//   ....[11]....
        /*01a4*/ 	.word	0x000006c0
        /*01a8*/ 	.word	0x000000ff
        /*01ac*/ 	.word	0x00000070
        /*01b0*/ 	.short	0x0100
        /*01b2*/ 	.byte	0x08
	.zero		1


	//   ....[12]....
        /*01b4*/ 	.word	0x000006d0
        /*01b8*/ 	.word	0x000000ff
        /*01bc*/ 	.word	0x00000030
        /*01c0*/ 	.short	0x0100
        /*01c2*/ 	.byte	0x08
	.zero		1


	//   ....[13]....
        /*01c4*/ 	.word	0x000006e0
        /*01c8*/ 	.word	0x000000ff
        /*01cc*/ 	.word	0x00000078
        /*01d0*/ 	.short	0x0100
        /*01d2*/ 	.byte	0x08
	.zero		1


	//   ....[14]....
        /*01d4*/ 	.word	0x000006f0
        /*01d8*/ 	.word	0x000000ff
        /*01dc*/ 	.word	0x00000038
        /*01e0*/ 	.short	0x0100
        /*01e2*/ 	.byte	0x08
	.zero		1


	//   ....[15]....
        /*01e4*/ 	.word	0x00000700
        /*01e8*/ 	.word	0x000000ff
        /*01ec*/ 	.word	0x00000080
        /*01f0*/ 	.short	0x0100
        /*01f2*/ 	.byte	0x08
	.zero		1


	//   ....[16]....
        /*01f4*/ 	.word	0x00000710
        /*01f8*/ 	.word	0x000000ff
        /*01fc*/ 	.word	0x00000040
        /*0200*/ 	.short	0x0100
        /*0202*/ 	.byte	0x08
	.zero		1


	//   ....[17]....
        /*0204*/ 	.word	0x00000720
        /*0208*/ 	.word	0x000000ff
        /*020c*/ 	.word	0x00000088
        /*0210*/ 	.short	0x0100
        /*0212*/ 	.byte	0x08
	.zero		1


	//   ....[18]....
        /*0214*/ 	.word	0x00000850
        /*0218*/ 	.word	0x000000ff
        /*021c*/ 	.word	0x00000090
        /*0220*/ 	.short	0x0100
        /*0222*/ 	.byte	0x09
	.zero		1


	//   ....[19]....
        /*0224*/ 	.word	0x00000860
        /*0228*/ 	.word	0x000000ff
        /*022c*/ 	.word	0x00000098
        /*0230*/ 	.short	0x0100
        /*0232*/ 	.byte	0x09
	.zero		1


	//   ....[20]....
        /*0234*/ 	.word	0x00000940
        /*0238*/ 	.word	0x000000ff
        /*023c*/ 	.word	0x000000a0
        /*0240*/ 	.short	0x0100
        /*0242*/ 	.byte	0x08
	.zero		1


	//   ....[21]....
        /*0244*/ 	.word	0x00000950
        /*0248*/ 	.word	0x000000ff
        /*024c*/ 	.word	0x000000a8
        /*0250*/ 	.short	0x0100
        /*0252*/ 	.byte	0x08
	.zero		1


	//   ....[22]....
        /*0254*/ 	.word	0x00000a80
        /*0258*/ 	.word	0x000000ff
        /*025c*/ 	.word	0x000000b0
        /*0260*/ 	.short	0x0100
        /*0262*/ 	.byte	0x08
	.zero		1


	//   ....[23]....
        /*0264*/ 	.word	0x00000a90
        /*0268*/ 	.word	0x000000ff
        /*026c*/ 	.word	0x000000c0
        /*0270*/ 	.short	0x0100
        /*0272*/ 	.byte	0x08
	.zero		1


	//   ....[24]....
        /*0274*/ 	.word	0x00000aa0
        /*0278*/ 	.word	0x000000ff
        /*027c*/ 	.word	0x000000b8
        /*0280*/ 	.short	0x0100
        /*0282*/ 	.byte	0x08
	.zero		1


	//   ....[25]....
        /*0284*/ 	.word	0x00000ab0
        /*0288*/ 	.word	0x000000ff
        /*028c*/ 	.word	0x000000c8
        /*0290*/ 	.short	0x0100
        /*0292*/ 	.byte	0x08
	.zero		1


	//   ....[26]....
        /*0294*/ 	.word	0x00000bd0
        /*0298*/ 	.word	0x000000ff
        /*029c*/ 	.word	0x000000d0
        /*02a0*/ 	.short	0x0100
        /*02a2*/ 	.byte	0x09
	.zero		1


	//   ....[27]....
        /*02a4*/ 	.word	0x00000be0
        /*02a8*/ 	.word	0x000000ff
        /*02ac*/ 	.word	0x000000f0
        /*02b0*/ 	.short	0x0100
        /*02b2*/ 	.byte	0x09
	.zero		1


	//   ....[28]....
        /*02b4*/ 	.word	0x00000bf0
        /*02b8*/ 	.word	0x000000ff
        /*02bc*/ 	.word	0x000000d8
        /*02c0*/ 	.short	0x0100
        /*02c2*/ 	.byte	0x09
	.zero		1


	//   ....[29]....
        /*02c4*/ 	.word	0x00000c00
        /*02c8*/ 	.word	0x000000ff
        /*02cc*/ 	.word	0x000000f8
        /*02d0*/ 	.short	0x0100
        /*02d2*/ 	.byte	0x09
	.zero		1


	//   ....[30]....
        /*02d4*/ 	.word	0x00000c10
        /*02d8*/ 	.word	0x000000ff
        /*02dc*/ 	.word	0x000000e0
        /*02e0*/ 	.short	0x0100
        /*02e2*/ 	.byte	0x09
	.zero		1


	//   ....[31]....
        /*02e4*/ 	.word	0x00000c20
        /*02e8*/ 	.word	0x000000ff
        /*02ec*/ 	.word	0x00000100
        /*02f0*/ 	.short	0x0100
        /*02f2*/ 	.byte	0x09
	.zero		1


	//   ....[32]....
        /*02f4*/ 	.word	0x00000c30
        /*02f8*/ 	.word	0x000000ff
        /*02fc*/ 	.word	0x000000e8
        /*0300*/ 	.short	0x0100
        /*0302*/ 	.byte	0x09
	.zero		1


	//   ....[33]....
        /*0304*/ 	.word	0x00000c40
        /*0308*/ 	.word	0x000000ff
        /*030c*/ 	.word	0x00000108
        /*0310*/ 	.short	0x0100
        /*0312*/ 	.byte	0x09
	.zero		1


	//   ....[34]....
        /*0314*/ 	.word	0x00000d30
        /*0318*/ 	.word	0x000000ff
        /*031c*/ 	.word	0x00000110
        /*0320*/ 	.short	0x0100
        /*0322*/ 	.byte	0x08
	.zero		1


	//   ....[35]....
        /*0324*/ 	.word	0x00000d40
        /*0328*/ 	.word	0x000000ff
        /*032c*/ 	.word	0x00000120
        /*0330*/ 	.short	0x0100
        /*0332*/ 	.byte	0x08
	.zero		1


	//   ....[36]....
        /*0334*/ 	.word	0x00000d50
        /*0338*/ 	.word	0x000000ff
        /*033c*/ 	.word	0x00000118
        /*0340*/ 	.short	0x0100
        /*0342*/ 	.byte	0x08
	.zero		1


	//   ....[37]....
        /*0344*/ 	.word	0x00000d60
        /*0348*/ 	.word	0x000000ff
        /*034c*/ 	.word	0x00000128
        /*0350*/ 	.short	0x0100
        /*0352*/ 	.byte	0x08
	.zero		1


	//   ....[38]....
        /*0354*/ 	.word	0x00000e50
        /*0358*/ 	.word	0x000000ff
        /*035c*/ 	.word	0x00000130
        /*0360*/ 	.short	0x0100
        /*0362*/ 	.byte	0x06
	.zero		1


	//   ....[39]....
        /*0364*/ 	.word	0x00001860
        /*0368*/ 	.word	0x00000003
        /*036c*/ 	.word	0x00000120
        /*0370*/ 	.short	0x010a
        /*0372*/ 	.byte	0xff
	.zero		1


	//   ....[40]....
        /*0374*/ 	.word	0x00001890
        /*0378*/ 	.word	0x00000003
        /*037c*/ 	.word	0x00000110
        /*0380*/ 	.short	0x0101
        /*0382*/ 	.byte	0xff
	.zero		1


	//   ....[41]....
        /*0384*/ 	.word	0x00001990
        /*0388*/ 	.word	0x000000ff
        /*038c*/ 	.word	0x00000048
        /*0390*/ 	.short	0x010a
        /*0392*/ 	.byte	0x08
	.zero		1


	//   ....[42]....
        /*0394*/ 	.word	0x00001a60
        /*0398*/ 	.word	0x000000ff
        /*039c*/ 	.word	0x00000048
        /*03a0*/ 	.short	0x010a
        /*03a2*/ 	.byte	0x21
	.zero		1


	//   ....[43]....
        /*03a4*/ 	.word	0x00001c10
        /*03a8*/ 	.word	0x000000ff
        /*03ac*/ 	.word	0x00000048
        /*03b0*/ 	.short	0x010a
        /*03b2*/ 	.byte	0x08
	.zero		1


	//   ....[44]....
        /*03b4*/ 	.word	0x00001dd0
        /*03b8*/ 	.word	0x000000ff
        /*03bc*/ 	.word	0x000000a8
        /*03c0*/ 	.short	0x0101
        /*03c2*/ 	.byte	0x04
	.zero		1


	//   ....[45]....
        /*03c4*/ 	.word	0x00001df0
        /*03c8*/ 	.word	0x000000ff
        /*03cc*/ 	.word	0x00000048
        /*03d0*/ 	.short	0x010a
        /*03d2*/ 	.byte	0x08
	.zero		1


	//   ....[46]....
        /*03d4*/ 	.word	0x00001e70
        /*03d8*/ 	.word	0x000000ff
        /*03dc*/ 	.word	0x00000048
        /*03e0*/ 	.short	0x010a
        /*03e2*/ 	.byte	0x21
	.zero		1


	//   ....[47]....
        /*03e4*/ 	.word	0x00002000
        /*03e8*/ 	.word	0x000000ff
        /*03ec*/ 	.word	0x00000048
        /*03f0*/ 	.short	0x010a
        /*03f2*/ 	.byte	0x08
	.zero		1


	//   ....[48]....
        /*03f4*/ 	.word	0x000021f0
        /*03f8*/ 	.word	0x00000002
        /*03fc*/ 	.word	0x000000b0
        /*0400*/ 	.short	0x010a
        /*0402*/ 	.byte	0xff
	.zero		1


	//   ....[49]....
        /*0404*/ 	.word	0x000022b0
        /*0408*/ 	.word	0x00000002
        /*040c*/ 	.word	0x00000000
        /*0410*/ 	.short	0x0101
        /*0412*/ 	.byte	0xff
	.zero		1


	//   ....[50]....
        /*0414*/ 	.word	0x00002810
        /*0418*/ 	.word	0x000000ff
        /*041c*/ 	.word	0x00000000
        /*0420*/ 	.short	0x010a
        /*0422*/ 	.byte	0x05
	.zero		1


	//   ....[51]....
        /*0424*/ 	.word	0x000028a0
        /*0428*/ 	.word	0x000000ff
        /*042c*/ 	.word	0x00000000
        /*0430*/ 	.short	0x010a
        /*0432*/ 	.byte	0x05
	.zero		1


	//   ....[52]....
        /*0434*/ 	.word	0x00002930
        /*0438*/ 	.word	0x000000ff
        /*043c*/ 	.word	0x00000000
        /*0440*/ 	.short	0x010a
        /*0442*/ 	.byte	0x05
	.zero		1


	//   ....[53]....
        /*0444*/ 	.word	0x000029c0
        /*0448*/ 	.word	0x000000ff
        /*044c*/ 	.word	0x00000000
        /*0450*/ 	.short	0x010a
        /*0452*/ 	.byte	0x05
	.zero		1


	//   ....[54]....
        /*0454*/ 	.word	0x00002a50
        /*0458*/ 	.word	0x000000ff
        /*045c*/ 	.word	0x00000000
        /*0460*/ 	.short	0x010a
        /*0462*/ 	.byte	0x05
	.zero		1


	//   ....[55]....
        /*0464*/ 	.word	0x00002ae0
        /*0468*/ 	.word	0x000000ff
        /*046c*/ 	.word	0x00000000
        /*0470*/ 	.short	0x010a
        /*0472*/ 	.byte	0x05
	.zero		1


	//   ....[56]....
        /*0474*/ 	.word	0x00002b70
        /*0478*/ 	.word	0x000000ff
        /*047c*/ 	.word	0x00000000
        /*0480*/ 	.short	0x010a
        /*0482*/ 	.byte	0x05
	.zero		1


	//   ....[57]....
        /*0484*/ 	.word	0x00002c00
        /*0488*/ 	.word	0x000000ff
        /*048c*/ 	.word	0x00000000
        /*0490*/ 	.short	0x010a
        /*0492*/ 	.byte	0x05
	.zero		1


	//   ....[58]....
        /*0494*/ 	.word	0x00002ca0
        /*0498*/ 	.word	0x00000000
        /*049c*/ 	.word	0x00000000
        /*04a0*/ 	.short	0x010a
        /*04a2*/ 	.byte	0xff
	.zero		1


	//   ....[59]....
        /*04a4*/ 	.word	0x00002dd0
        /*04a8*/ 	.word	0x00000000
        /*04ac*/ 	.word	0x00000110
        /*04b0*/ 	.short	0x010a
        /*04b2*/ 	.byte	0xff
	.zero		1


	//   ....[60]....
        /*04b4*/ 	.word	0x00002e40
        /*04b8*/ 	.word	0x00000004
        /*04bc*/ 	.word	0x00000000
        /*04c0*/ 	.short	0x0101
        /*04c2*/ 	.byte	0xff
	.zero		1


	//   ....[61]....
        /*04c4*/ 	.word	0x00002e60
        /*04c8*/ 	.word	0x000000ff
        /*04cc*/ 	.word	0x000000c0
        /*04d0*/ 	.short	0x010a
        /*04d2*/ 	.byte	0x05
	.zero		1


	//   ....[62]....
        /*04d4*/ 	.word	0x00002f80
        /*04d8*/ 	.word	0x00000000
        /*04dc*/ 	.word	0x000000b0
        /*04e0*/ 	.short	0x010a
        /*04e2*/ 	.byte	0xff
	.zero		1


	//   ....[63]....
        /*04e4*/ 	.word	0x00003080
        /*04e8*/ 	.word	0x00000000
        /*04ec*/ 	.word	0x00000000
        /*04f0*/ 	.short	0x0101
        /*04f2*/ 	.byte	0xff
	.zero		1


	//   ....[64]....
        /*04f4*/ 	.word	0x00003110
        /*04f8*/ 	.word	0x000000ff
        /*04fc*/ 	.word	0x000000c0
        /*0500*/ 	.short	0x0106
        /*0502*/ 	.byte	0x05
	.zero		1


	//   ....[65]....
        /*0504*/ 	.word	0x00003130
        /*0508*/ 	.word	0x000000ff
        /*050c*/ 	.word	0x000000c0
        /*0510*/ 	.short	0x010a
        /*0512*/ 	.byte	0x05
	.zero		1


	//   ....[66]....
        /*0514*/ 	.word	0x000031c0
        /*0518*/ 	.word	0x000000ff
        /*051c*/ 	.word	0x000000c0
        /*0520*/ 	.short	0x0106
        /*0522*/ 	.byte	0x04
	.zero		1


	//   ....[67]....
        /*0524*/ 	.word	0x00003200
        /*0528*/ 	.word	0x00000000
        /*052c*/ 	.word	0x000000c0
        /*0530*/ 	.short	0x010a
        /*0532*/ 	.byte	0xff
	.zero		1


	//   ....[68]....
        /*0534*/ 	.word	0x00003440
        /*0538*/ 	.word	0x000000ff
        /*053c*/ 	.word	0x00000008
        /*0540*/ 	.short	0x010a
        /*0542*/ 	.byte	0x06
	.zero		1


	//   ....[69]....
        /*0544*/ 	.word	0x00003460
        /*0548*/ 	.word	0x000000ff
        /*054c*/ 	.word	0x00000008
        /*0550*/ 	.short	0x010a
        /*0552*/ 	.byte	0x06
	.zero		1


	//   ....[70]....
        /*0554*/ 	.word	0x000035f0
        /*0558*/ 	.word	0x000000ff
        /*055c*/ 	.word	0x00000008
        /*0560*/ 	.short	0x010a
        /*0562*/ 	.byte	0x06
	.zero		1


	//   ....[71]....
        /*0564*/ 	.word	0x00003610
        /*0568*/ 	.word	0x000000ff
        /*056c*/ 	.word	0x00000008
        /*0570*/ 	.short	0x010a
        /*0572*/ 	.byte	0x06
	.zero		1


	//   ....[72]....
        /*0574*/ 	.word	0x000036d0
        /*0578*/ 	.word	0x000000ff
        /*057c*/ 	.word	0x00000000
        /*0580*/ 	.short	0x0101
        /*0582*/ 	.byte	0x07
	.zero		1


	//   ....[73]....
        /*0584*/ 	.word	0x00003a90
        /*0588*/ 	.word	0x00000000
        /*058c*/ 	.word	0x000000b0
        /*0590*/ 	.short	0x010a
        /*0592*/ 	.byte	0xff
	.zero		1


	//   ....[74]....
        /*0594*/ 	.word	0x00003b50
        /*0598*/ 	.word	0x00000000
        /*059c*/ 	.word	0x00000000
        /*05a0*/ 	.short	0x0101
        /*05a2*/ 	.byte	0xff
	.zero		1


	//   ....[75]....
        /*05a4*/ 	.word	0x00003c00
        /*05a8*/ 	.word	0x000000ff
        /*05ac*/ 	.word	0x00000000
        /*05b0*/ 	.short	0x010a
        /*05b2*/ 	.byte	0x09
	.zero		1


	//   ....[76]....
        /*05b4*/ 	.word	0x00003c20
        /*05b8*/ 	.word	0x000000ff
        /*05bc*/ 	.word	0x000000f0
        /*05c0*/ 	.short	0x010a
        /*05c2*/ 	.byte	0x08
	.zero		1


	//   ....[77]....
        /*05c4*/ 	.word	0x00003cd0
        /*05c8*/ 	.word	0x000000ff
        /*05cc*/ 	.word	0x00000000
        /*05d0*/ 	.short	0x010a
        /*05d2*/ 	.byte	0x0e
	.zero		1


	//   ....[78]....
        /*05d4*/ 	.word	0x00003e00
        /*05d8*/ 	.word	0x000000ff
        /*05dc*/ 	.word	0x00000000
        /*05e0*/ 	.short	0x010a
        /*05e2*/ 	.byte	0x26
	.zero		1


	//   ....[79]....
        /*05e4*/ 	.word	0x00004240
        /*05e8*/ 	.word	0x000000ff
        /*05ec*/ 	.word	0x00000000
        /*05f0*/ 	.short	0x010a
        /*05f2*/ 	.byte	0x08
	.zero		1


	//   ....[80]....
        /*05f4*/ 	.word	0x000042d0
        /*05f8*/ 	.word	0x000000ff
        /*05fc*/ 	.word	0x00000000
        /*0600*/ 	.short	0x010a
        /*0602*/ 	.byte	0x08
	.zero		1


	//   ....[81]....
        /*0604*/ 	.word	0x00004360
        /*0608*/ 	.word	0x000000ff
        /*060c*/ 	.word	0x00000000
        /*0610*/ 	.short	0x010a
        /*0612*/ 	.byte	0x08
	.zero		1


	//   ....[82]....
        /*0614*/ 	.word	0x00004400
        /*0618*/ 	.word	0x00000000
        /*061c*/ 	.word	0x00000000
        /*0620*/ 	.short	0x010a
        /*0622*/ 	.byte	0xff
	.zero		1


	//   ....[83]....
        /*0624*/ 	.word	0x00004440
        /*0628*/ 	.word	0x00000000
        /*062c*/ 	.word	0x00000000
        /*0630*/ 	.short	0x010a
        /*0632*/ 	.byte	0xff
	.zero		1


	//   ....[84]....
        /*0634*/ 	.word	0x000044b0
        /*0638*/ 	.word	0x000000ff
        /*063c*/ 	.word	0x00000000
        /*0640*/ 	.short	0x0101
        /*0642*/ 	.byte	0x05
	.zero		1


	//   ....[85]....
        /*0644*/ 	.word	0x000044f0
        /*0648*/ 	.word	0x000000ff
        /*064c*/ 	.word	0x00000130
        /*0650*/ 	.short	0x010a
        /*0652*/ 	.byte	0x07
	.zero		1


	//   ....[86]....
        /*0654*/ 	.word	0x00004540
        /*0658*/ 	.word	0x000000ff
        /*065c*/ 	.word	0x00000000
        /*0660*/ 	.short	0x0101
        /*0662*/ 	.byte	0x05
	.zero		1


	//   ....[87]....
        /*0664*/ 	.word	0x00004950
        /*0668*/ 	.word	0x00000000
        /*066c*/ 	.word	0x000000b0
        /*0670*/ 	.short	0x010a
        /*0672*/ 	.byte	0xff
	.zero		1


	//   ....[88]....
        /*0674*/ 	.word	0x00004a40
        /*0678*/ 	.word	0x00000000
        /*067c*/ 	.word	0x00000000
        /*0680*/ 	.short	0x0101
        /*0682*/ 	.byte	0xff
	.zero		1


	//   ....[89]....
        /*0684*/ 	.word	0x00004d60
        /*0688*/ 	.word	0x000000ff
        /*068c*/ 	.word	0x000000a8
        /*0690*/ 	.short	0x010a
        /*0692*/ 	.byte	0x06
	.zero		1


	//   ....[90]....
        /*0694*/ 	.word	0x00004ee0
        /*0698*/ 	.word	0x000000ff
        /*069c*/ 	.word	0x00000098
        /*06a0*/ 	.short	0x010a
        /*06a2*/ 	.byte	0x06
	.zero		1


	//   ....[91]....
        /*06a4*/ 	.word	0x00005210
        /*06a8*/ 	.word	0x000000ff
        /*06ac*/ 	.word	0x00000090
        /*06b0*/ 	.short	0x010b
        /*06b2*/ 	.byte	0x06
	.zero		1


	//   ....[92]....
        /*06b4*/ 	.word	0x00005230
        /*06b8*/ 	.word	0x000000ff
        /*06bc*/ 	.word	0x00000000
        /*06c0*/ 	.short	0x0101
        /*06c2*/ 	.byte	0x25
	.zero		1


	//   ....[93]....
        /*06c4*/ 	.word	0x00005270
        /*06c8*/ 	.word	0x00000000
        /*06cc*/ 	.word	0x00000098
        /*06d0*/ 	.short	0x010a
        /*06d2*/ 	.byte	0xff
	.zero		1


	//   ....[94]....
        /*06d4*/ 	.word	0x000055e0
        /*06d8*/ 	.word	0x00000000
        /*06dc*/ 	.word	0x000000b0
        /*06e0*/ 	.short	0x010a
        /*06e2*/ 	.byte	0xff
	.zero		1


	//   ....[95]....
        /*06e4*/ 	.word	0x000056f0
        /*06e8*/ 	.word	0x00000000
        /*06ec*/ 	.word	0x00000000
        /*06f0*/ 	.short	0x0101
        /*06f2*/ 	.byte	0xff
	.zero		1


	//   ....[96]....
        /*06f4*/ 	.word	0x00006060
        /*06f8*/ 	.word	0x000000ff
        /*06fc*/ 	.word	0x00000090
        /*0700*/ 	.short	0x010a
        /*0702*/ 	.byte	0x2b
	.zero		1


	//   ....[97]....
        /*0704*/ 	.word	0x00006070
        /*0708*/ 	.word	0x00000071
        /*070c*/ 	.word	0x000000d0
        /*0710*/ 	.short	0x010a
        /*0712*/ 	.byte	0xff
	.zero		1


	//   ....[98]....
        /*0714*/ 	.word	0x000061c0
        /*0718*/ 	.word	0x000000ff
        /*071c*/ 	.word	0x00000090
        /*0720*/ 	.short	0x010a
        /*0722*/ 	.byte	0x2b
	.zero		1


	//   ....[99]....
        /*0724*/ 	.word	0x000062a0
        /*0728*/ 	.word	0x000000ff
        /*072c*/ 	.word	0x00000000
        /*0730*/ 	.short	0x0101
        /*0732*/ 	.byte	0x04
	.zero		1


	//   ....[100]....
        /*0734*/ 	.word	0x00006300
        /*0738*/ 	.word	0x00000071
        /*073c*/ 	.word	0x000000d0
        /*0740*/ 	.short	0x010a
        /*0742*/ 	.byte	0xff
	.zero		1


	//   ....[101]....
        /*0744*/ 	.word	0x000065a0
        /*0748*/ 	.word	0x00000071
        /*074c*/ 	.word	0x00000000
        /*0750*/ 	.short	0x0101
        /*0752*/ 	.byte	0xff
	.zero		1


	//   ....[102]....
        /*0754*/ 	.word	0x00006f40
        /*0758*/ 	.word	0x00000003
        /*075c*/ 	.word	0x00000120
        /*0760*/ 	.short	0x010a
        /*0762*/ 	.byte	0xff
	.zero		1


	//   ....[103]....
        /*0764*/ 	.word	0x00006fa0
        /*0768*/ 	.word	0x00000002
        /*076c*/ 	.word	0x00000048
        /*0770*/ 	.short	0x010a
        /*0772*/ 	.byte	0xff
	.zero		1


	//   ....[104]....
        /*0774*/ 	.word	0x00007000
        /*0778*/ 	.word	0x00000002
        /*077c*/ 	.word	0x00000048
        /*0780*/ 	.short	0x010a
        /*0782*/ 	.byte	0xff
	.zero		1


	//   ....[105]....
        /*0784*/ 	.word	0x00007050
        /*0788*/ 	.word	0x00000002
        /*078c*/ 	.word	0x000000b0
        /*0790*/ 	.short	0x010a
        /*0792*/ 	.byte	0xff
	.zero		1


	//   ....[106]....
        /*0794*/ 	.word	0x000070b0
        /*0798*/ 	.word	0x00000000
        /*079c*/ 	.word	0x00000000
        /*07a0*/ 	.short	0x010a
        /*07a2*/ 	.byte	0xff
	.zero		1


	//   ....[107]....
        /*07a4*/ 	.word	0x00007110
        /*07a8*/ 	.word	0x00000000
        /*07ac*/ 	.word	0x00000000
        /*07b0*/ 	.short	0x010a
        /*07b2*/ 	.byte	0xff
	.zero		1


	//   ....[108]....
        /*07b4*/ 	.word	0x00007170
        /*07b8*/ 	.word	0x00000000
        /*07bc*/ 	.word	0x00000000
        /*07c0*/ 	.short	0x010a
        /*07c2*/ 	.byte	0xff
	.zero		1


	//   ....[109]....
        /*07c4*/ 	.word	0x000071d0
        /*07c8*/ 	.word	0x00000000
        /*07cc*/ 	.word	0x00000000
        /*07d0*/ 	.short	0x010a
        /*07d2*/ 	.byte	0xff
	.zero		1


	//   ....[110]....
        /*07d4*/ 	.word	0x00007230
        /*07d8*/ 	.word	0x00000000
        /*07dc*/ 	.word	0x00000000
        /*07e0*/ 	.short	0x010a
        /*07e2*/ 	.byte	0xff
	.zero		1


	//   ....[111]....
        /*07e4*/ 	.word	0x00007290
        /*07e8*/ 	.word	0x00000000
        /*07ec*/ 	.word	0x00000000
        /*07f0*/ 	.short	0x010a
        /*07f2*/ 	.byte	0xff
	.zero		1


	//   ....[112]....
        /*07f4*/ 	.word	0x000072f0
        /*07f8*/ 	.word	0x00000000
        /*07fc*/ 	.word	0x00000000
        /*0800*/ 	.short	0x010a
        /*0802*/ 	.byte	0xff
	.zero		1


	//   ....[113]....
        /*0804*/ 	.word	0x00007350
        /*0808*/ 	.word	0x00000000
        /*080c*/ 	.word	0x00000000
        /*0810*/ 	.short	0x010a
        /*0812*/ 	.byte	0xff
	.zero		1


	//   ....[114]....
        /*0814*/ 	.word	0x000073a0
        /*0818*/ 	.word	0x00000000
        /*081c*/ 	.word	0x00000110
        /*0820*/ 	.short	0x010a
        /*0822*/ 	.byte	0xff
	.zero		1


	//   ....[115]....
        /*0824*/ 	.word	0x00007400
        /*0828*/ 	.word	0x00000000
        /*082c*/ 	.word	0x000000c0
        /*0830*/ 	.short	0x010a
        /*0832*/ 	.byte	0xff
	.zero		1


	//   ....[116]....
        /*0834*/ 	.word	0x00007450
        /*0838*/ 	.word	0x00000000
        /*083c*/ 	.word	0x000000b0
        /*0840*/ 	.short	0x010a
        /*0842*/ 	.byte	0xff
	.zero		1


	//   ....[117]....
        /*0844*/ 	.word	0x000074b0
        /*0848*/ 	.word	0x00000000
        /*084c*/ 	.word	0x000000c0
        /*0850*/ 	.short	0x010a
        /*0852*/ 	.byte	0xff
	.zero		1


	//   ....[118]....
        /*0854*/ 	.word	0x00007510
        /*0858*/ 	.word	0x00000004
        /*085c*/ 	.word	0x00000008
        /*0860*/ 	.short	0x010a
        /*0862*/ 	.byte	0xff
	.zero		1


	//   ....[119]....
        /*0864*/ 	.word	0x000075f0
        /*0868*/ 	.word	0x00000002
        /*086c*/ 	.word	0x00000008
        /*0870*/ 	.short	0x010a
        /*0872*/ 	.byte	0xff
	.zero		1


	//   ....[120]....
        /*0874*/ 	.word	0x00007640
        /*0878*/ 	.word	0x00000000
        /*087c*/ 	.word	0x000000b0
        /*0880*/ 	.short	0x010a
        /*0882*/ 	.byte	0xff
	.zero		1


	//   ....[121]....
        /*0884*/ 	.word	0x000076a0
        /*0888*/ 	.word	0x00000000
        /*088c*/ 	.word	0x000000f0
        /*0890*/ 	.short	0x010a
        /*0892*/ 	.byte	0xff
	.zero		1


	//   ....[122]....
        /*0894*/ 	.word	0x00007700
        /*0898*/ 	.word	0x00000000
        /*089c*/ 	.word	0x00000000
        /*08a0*/ 	.short	0x010a
        /*08a2*/ 	.byte	0xff
	.zero		1


	//   ....[123]....
        /*08a4*/ 	.word	0x00007760
        /*08a8*/ 	.word	0x00000000
        /*08ac*/ 	.word	0x00000000
        /*08b0*/ 	.short	0x010a
        /*08b2*/ 	.byte	0xff
	.zero		1


	//   ....[124]....
        /*08b4*/ 	.word	0x000077c0
        /*08b8*/ 	.word	0x00000000
        /*08bc*/ 	.word	0x00000000
        /*08c0*/ 	.short	0x010a
        /*08c2*/ 	.byte	0xff
	.zero		1


	//   ....[125]....
        /*08c4*/ 	.word	0x00007820
        /*08c8*/ 	.word	0x00000000
        /*08cc*/ 	.word	0x00000000
        /*08d0*/ 	.short	0x010a
        /*08d2*/ 	.byte	0xff
	.zero		1


	//   ....[126]....
        /*08d4*/ 	.word	0x00007880
        /*08d8*/ 	.word	0x00000000
        /*08dc*/ 	.word	0x00000130
        /*08e0*/ 	.short	0x010a
        /*08e2*/ 	.byte	0xff
	.zero		1


	//   ....[127]....
        /*08e4*/ 	.word	0x000078d0
        /*08e8*/ 	.word	0x00000000
        /*08ec*/ 	.word	0x000000b0
        /*08f0*/ 	.short	0x010a
        /*08f2*/ 	.byte	0xff
	.zero		1


	//   ....[128]....
        /*08f4*/ 	.word	0x00007930
        /*08f8*/ 	.word	0x00000000
        /*08fc*/ 	.word	0x000000a8
        /*0900*/ 	.short	0x010a
        /*0902*/ 	.byte	0xff
	.zero		1


	//   ....[129]....
        /*0904*/ 	.word	0x00007990
        /*0908*/ 	.word	0x00000003
        /*090c*/ 	.word	0x00000098
        /*0910*/ 	.short	0x010a
        /*0912*/ 	.byte	0xff
	.zero		1


	//   ....[130]....
        /*0914*/ 	.word	0x000079e0
        /*0918*/ 	.word	0x00000000
        /*091c*/ 	.word	0x000000b0
        /*0920*/ 	.short	0x010a
        /*0922*/ 	.byte	0xff
	.zero		1


	//   ....[131]....
        /*0924*/ 	.word	0x00007a40
        /*0928*/ 	.word	0x00000000
        /*092c*/ 	.word	0x00000090
        /*0930*/ 	.short	0x010a
        /*0932*/ 	.byte	0xff
	.zero		1


	//   ....[132]....
        /*0934*/ 	.word	0x00007a90
        /*0938*/ 	.word	0x00000071
        /*093c*/ 	.word	0x000000d0
        /*0940*/ 	.short	0x010a
        /*0942*/ 	.byte	0xff
	.zero		1


	//----- nvinfo : EIATTR_NUM_MBARRIERS
	.align		4
.L_47:
        /*0944*/ 	.byte	0x03, 0x38
        /*0946*/ 	.short	0x0027


	//----- nvinfo : EIATTR_EXIT_INSTR_OFFSETS
	.align		4
        /*0948*/ 	.byte	0x04, 0x1c
        /*094a*/ 	.short	(.L_49 - .L_48)


	//   ....[0]....
.L_48:
        /*094c*/ 	.word	0x00002cd0


	//   ....[1]....
        /*0950*/ 	.word	0x000031d0


	//   ....[2]....
        /*0954*/ 	.word	0x00003230


	//   ....[3]....
        /*0958*/ 	.word	0x00004770


	//   ....[4]....
        /*095c*/ 	.word	0x000052a0


	//   ....[5]....
        /*0960*/ 	.word	0x000052e0


	//   ....[6]....
        /*0964*/ 	.word	0x00006f30


	//----- nvinfo : EIATTR_MAX_THREADS
	.align		4
.L_49:
        /*0968*/ 	.byte	0x04, 0x05
        /*096a*/ 	.short	(.L_51 - .L_50)
.L_50:
        /*096c*/ 	.word	0x00000100
        /*0970*/ 	.word	0x00000001
        /*0974*/ 	.word	0x00000001


	//----- nvinfo : EIATTR_CRS_STACK_SIZE
	.align		4
.L_51:
        /*0978*/ 	.byte	0x04, 0x1e
        /*097a*/ 	.short	(.L_53 - .L_52)
.L_52:
        /*097c*/ 	.word	0x00000000


	//----- nvinfo : EIATTR_CBANK_PARAM_SIZE
	.align		4
.L_53:
        /*0980*/ 	.byte	0x03, 0x19
        /*0982*/ 	.short	0x0800


	//----- nvinfo : EIATTR_PARAM_CBANK
	.align		4
        /*0984*/ 	.byte	0x04, 0x0a
        /*0986*/ 	.short	(.L_55 - .L_54)
	.align		4
.L_54:
        /*0988*/ 	.word	index@(.nv.constant0._ZN7cutlass13device_kernelINS_4gemm6kernel13GemmUniversalIN4cute5tupleIJiiiiEEENS1_10collective13CollectiveMmaINS1_35MainloopSm100TmaUmmaWarpSpecializedILi9ELi2ELi4ENS5_IJNS4_1CILi2EEENSA_ILi1EEESC_EEEEENS5_IJNSA_ILi128EEENSA_ILi64EEENSA_ILi256EEEEEENS_12float_e4m3_tENS5_IJlSC_lEEESJ_SK_NS4_8TiledMMAINS4_8MMA_AtomIJNS4_10MMA_TraitsINS4_25SM100_MMA_F8F6F4_2x1SM_SSEJSJ_SJ_fSF_SG_NS4_17integral_constantINS4_4UMMA5MajorELSR_0EEESS_NSP_INSQ_7ScaleInELST_0EEESU_EEEEEENS4_6LayoutINS5_IJSC_SC_SC_EEENS5_IJNSA_ILi0EEESZ_SZ_EEEEENS5_IJNS4_10UnderscoreES12_S12_EEEEENS4_18SM100_TMA_2SM_LOADENS4_14ComposedLayoutINS4_7SwizzleILi3ELi4ELi3EEENS4_18smem_ptr_flag_bitsILi8EEENSX_INS5_IJNSA_ILi8EEESF_EEENS5_IJSF_SC_EEEEEEEvNS4_8identityES15_S1F_vS1G_EENS_8epilogue10collective18CollectiveEpilogueINS1I_23Sm100TmaWarpSpecializedILi1ELi1ELi32ELb0ELb0EEEJNS5_IJSG_SG_SH_EEENS5_IJNSX_ISG_SC_EES1O_EEESJ_SK_SJ_SK_NS1I_6fusion15FusionCallbacksIS1M_NS1Q_17LinearCombinationISJ_fSJ_fLNS_15FloatRoundStyleE2EEES1N_S1P_JEEENS4_5SM1004TMEM4LOAD26SM100_TMEM_LOAD_32dp32b32xENS4_13SM90_TMA_LOADENS16_INS17_ILi2ELi4ELi3EEES1A_NSX_INS5_IJS1B_SG_EEENS5_IJSG_SC_EEEEEEENS4_39AutoVectorizingCopyWithAssumedAlignmentILi128EEENS4_14SM90_TMA_STOREES25_S27_S27_EEEvvEEEEvNT_6ParamsE)
        /*098c*/ 	.short	0x0380
        /*098e*/ 	.short	0x0800


	//----- nvinfo : EIATTR_SW_WAR
	.align		4
.L_55:
        /*0990*/ 	.byte	0x04, 0x36
        /*0992*/ 	.short	(.L_57 - .L_56)
.L_56:
        /*0994*/ 	.word	0x00000008
.L_57:


//--------------------- .nv.callgraph             --------------------------
	.section	.nv.callgraph,"",@"SHT_CUDA_CALLGRAPH"
	.align	4
	.sectionentsize	8
	.align		4
        /*0000*/ 	.word	0x00000000
	.align		4
        /*0004*/ 	.word	0xffffffff
	.align		4
        /*0008*/ 	.word	index@(_ZN7cutlass13device_kernelINS_4gemm6kernel13GemmUniversalIN4cute5tupleIJiiiiEEENS1_10collective13CollectiveMmaINS1_35MainloopSm100TmaUmmaWarpSpecializedILi9ELi2ELi4ENS5_IJNS4_1CILi2EEENSA_ILi1EEESC_EEEEENS5_IJNSA_ILi128EEENSA_ILi64EEENSA_ILi256EEEEEENS_12float_e4m3_tENS5_IJlSC_lEEESJ_SK_NS4_8TiledMMAINS4_8MMA_AtomIJNS4_10MMA_TraitsINS4_25SM100_MMA_F8F6F4_2x1SM_SSEJSJ_SJ_fSF_SG_NS4_17integral_constantINS4_4UMMA5MajorELSR_0EEESS_NSP_INSQ_7ScaleInELST_0EEESU_EEEEEENS4_6LayoutINS5_IJSC_SC_SC_EEENS5_IJNSA_ILi0EEESZ_SZ_EEEEENS5_IJNS4_10UnderscoreES12_S12_EEEEENS4_18SM100_TMA_2SM_LOADENS4_14ComposedLayoutINS4_7SwizzleILi3ELi4ELi3EEENS4_18smem_ptr_flag_bitsILi8EEENSX_INS5_IJNSA_ILi8EEESF_EEENS5_IJSF_SC_EEEEEEEvNS4_8identityES15_S1F_vS1G_EENS_8epilogue10collective18CollectiveEpilogueINS1I_23Sm100TmaWarpSpecializedILi1ELi1ELi32ELb0ELb0EEEJNS5_IJSG_SG_SH_EEENS5_IJNSX_ISG_SC_EES1O_EEESJ_SK_SJ_SK_NS1I_6fusion15FusionCallbacksIS1M_NS1Q_17LinearCombinationISJ_fSJ_fLNS_15FloatRoundStyleE2EEES1N_S1P_JEEENS4_5SM1004TMEM4LOAD26SM100_TMEM_LOAD_32dp32b32xENS4_13SM90_TMA_LOADENS16_INS17_ILi2ELi4ELi3EEES1A_NSX_INS5_IJS1B_SG_EEENS5_IJSG_SC_EEEEEEENS4_39AutoVectorizingCopyWithAssumedAlignmentILi128EEENS4_14SM90_TMA_STOREES25_S27_S27_EEEvvEEEEvNT_6ParamsE)
	.align		4
        /*000c*/ 	.word	index@(__assertfail)
	.align		4
        /*0010*/ 	.word	0x00000000
	.align		4
        /*0014*/ 	.word	0xfffffffe
	.align		4
        /*0018*/ 	.word	0x00000000
	.align		4
        /*001c*/ 	.word	0xfffffffd
	.align		4
        /*0020*/ 	.word	0x00000000
	.align		4
        /*0024*/ 	.word	0xfffffffc


//--------------------- .nv.constant4             --------------------------
	.section	.nv.constant4,"a",@progbits
	.align	8
	.align		8
.nv.constant4:
        /*0000*/ 	.dword	__assertfail
	.align		8
        /*0008*/ 	.dword	__unnamed_1
	.align		8
        /*0010*/ 	.dword	__unnamed_2
	.align		8
        /*0018*/ 	.dword	_ZN40_INTERNAL_ba872cfd_4_k_cu_933e60ab_241554cuda3std3__45__cpo5beginE
	.align		8
        /*0020*/ 	.dword	_ZN40_INTERNAL_ba872cfd_4_k_cu_933e60ab_241554cuda3std3__45__cpo3endE
	.align		8
        /*0028*/ 	.dword	_ZN40_INTERNAL_ba872cfd_4_k_cu_933e60ab_241554cuda3std3__45__cpo6cbeginE
	.align		8
        /*0030*/ 	.dword	_ZN40_INTERNAL_ba872cfd_4_k_cu_933e60ab_241554cuda3std3__45__cpo4cendE
	.align		8
        /*0038*/ 	.dword	_ZN40_INTERNAL_ba872cfd_4_k_cu_933e60ab_241554cuda3std3__442_GLOBAL__N__ba872cfd_4_k_cu_933e60ab_241556ignoreE
	.align		8
        /*0040*/ 	.dword	_ZN40_INTERNAL_ba872cfd_4_k_cu_933e60ab_241554cuda3std3__419piecewise_constructE
	.align		8
        /*0048*/ 	.dword	_ZN40_INTERNAL_ba872cfd_4_k_cu_933e60ab_241554cuda3std3__48in_placeE
	.align		8
        /*0050*/ 	.dword	_ZN40_INTERNAL_ba872cfd_4_k_cu_933e60ab_241554cuda3std6ranges3__45__cpo4swapE
	.align		8
        /*0058*/ 	.dword	_ZN40_INTERNAL_ba872cfd_4_k_cu_933e60ab_241554cuda3std6ranges3__45__cpo9iter_moveE
	.align		8
        /*0060*/ 	.dword	_ZN40_INTERNAL_ba872cfd_4_k_cu_933e60ab_241554cute7productE
	.align		8
        /*0068*/ 	.dword	_ZN40_INTERNAL_ba872cfd_4_k_cu_933e60ab_241554cute1_E
	.align		8
        /*0070*/ 	.dword	$str$25
	.align		8
        /*0078*/ 	.dword	$str$26
	.align		8
        /*0080*/ 	.dword	$str$27
	.align		8
        /*0088*/ 	.dword	$str$28


//--------------------- .text._ZN7cutlass13device_kernelINS_4gemm6kernel13GemmUniversalIN4cute5tupleIJiiiiEEENS1_10collective13CollectiveMmaINS1_35MainloopSm100TmaUmmaWarpSpecializedILi9ELi2ELi4ENS5_IJNS4_1CILi2EEENSA_ILi1EEESC_EEEEENS5_IJNSA_ILi128EEENSA_ILi64EEENSA_ILi256EEEEEENS_12float_e4m3_tENS5_IJlSC_lEEESJ_SK_NS4_8TiledMMAINS4_8MMA_AtomIJNS4_10MMA_TraitsINS4_25SM100_MMA_F8F6F4_2x1SM_SSEJSJ_SJ_fSF_SG_NS4_17integral_constantINS4_4UMMA5MajorELSR_0EEESS_NSP_INSQ_7ScaleInELST_0EEESU_EEEEEENS4_6LayoutINS5_IJSC_SC_SC_EEENS5_IJNSA_ILi0EEESZ_SZ_EEEEENS5_IJNS4_10UnderscoreES12_S12_EEEEENS4_18SM100_TMA_2SM_LOADENS4_14ComposedLayoutINS4_7SwizzleILi3ELi4ELi3EEENS4_18smem_ptr_flag_bitsILi8EEENSX_INS5_IJNSA_ILi8EEESF_EEENS5_IJSF_SC_EEEEEEEvNS4_8identityES15_S1F_vS1G_EENS_8epilogue10collective18CollectiveEpilogueINS1I_23Sm100TmaWarpSpecializedILi1ELi1ELi32ELb0ELb0EEEJNS5_IJSG_SG_SH_EEENS5_IJNSX_ISG_SC_EES1O_EEESJ_SK_SJ_SK_NS1I_6fusion15FusionCallbacksIS1M_NS1Q_17LinearCombinationISJ_fSJ_fLNS_15FloatRoundStyleE2EEES1N_S1P_JEEENS4_5SM1004TMEM4LOAD26SM100_TMEM_LOAD_32dp32b32xENS4_13SM90_TMA_LOADENS16_INS17_ILi2ELi4ELi3EEES1A_NSX_INS5_IJS1B_SG_EEENS5_IJSG_SC_EEEEEEENS4_39AutoVectorizingCopyWithAssumedAlignmentILi128EEENS4_14SM90_TMA_STOREES25_S27_S27_EEEvvEEEEvNT_6ParamsE --------------------------
	.section	.text._ZN7cutlass13device_kernelINS_4gemm6kernel13GemmUniversalIN4cute5tupleIJiiiiEEENS1_10collective13CollectiveMmaINS1_35MainloopSm100TmaUmmaWarpSpecializedILi9ELi2ELi4ENS5_IJNS4_1CILi2EEENSA_ILi1EEESC_EEEEENS5_IJNSA_ILi128EEENSA_ILi64EEENSA_ILi256EEEEEENS_12float_e4m3_tENS5_IJlSC_lEEESJ_SK_NS4_8TiledMMAINS4_8MMA_AtomIJNS4_10MMA_TraitsINS4_25SM100_MMA_F8F6F4_2x1SM_SSEJSJ_SJ_fSF_SG_NS4_17integral_constantINS4_4UMMA5MajorELSR_0EEESS_NSP_INSQ_7ScaleInELST_0EEESU_EEEEEENS4_6LayoutINS5_IJSC_SC_SC_EEENS5_IJNSA_ILi0EEESZ_SZ_EEEEENS5_IJNS4_10UnderscoreES12_S12_EEEEENS4_18SM100_TMA_2SM_LOADENS4_14ComposedLayoutINS4_7SwizzleILi3ELi4ELi3EEENS4_18smem_ptr_flag_bitsILi8EEENSX_INS5_IJNSA_ILi8EEESF_EEENS5_IJSF_SC_EEEEEEEvNS4_8identityES15_S1F_vS1G_EENS_8epilogue10collective18CollectiveEpilogueINS1I_23Sm100TmaWarpSpecializedILi1ELi1ELi32ELb0ELb0EEEJNS5_IJSG_SG_SH_EEENS5_IJNSX_ISG_SC_EES1O_EEESJ_SK_SJ_SK_NS1I_6fusion15FusionCallbacksIS1M_NS1Q_17LinearCombinationISJ_fSJ_fLNS_15FloatRoundStyleE2EEES1N_S1P_JEEENS4_5SM1004TMEM4LOAD26SM100_TMEM_LOAD_32dp32b32xENS4_13SM90_TMA_LOADENS16_INS17_ILi2ELi4ELi3EEES1A_NSX_INS5_IJS1B_SG_EEENS5_IJSG_SC_EEEEEEENS4_39AutoVectorizingCopyWithAssumedAlignmentILi128EEENS4_14SM90_TMA_STOREES25_S27_S27_EEEvvEEEEvNT_6ParamsE,"ax",@progbits
	.align	128
.text._ZN7cutlass13device_kernelINS_4gemm6kernel13GemmUniversalIN4cute5tupleIJiiiiEEENS1_10collective13CollectiveMmaINS1_35MainloopSm100TmaUmmaWarpSpecializedILi9ELi2ELi4ENS5_IJNS4_1CILi2EEENSA_ILi1EEESC_EEEEENS5_IJNSA_ILi128EEENSA_ILi64EEENSA_ILi256EEEEEENS_12float_e4m3_tENS5_IJlSC_lEEESJ_SK_NS4_8TiledMMAINS4_8MMA_AtomIJNS4_10MMA_TraitsINS4_25SM100_MMA_F8F6F4_2x1SM_SSEJSJ_SJ_fSF_SG_NS4_17integral_constantINS4_4UMMA5MajorELSR_0EEESS_NSP_INSQ_7ScaleInELST_0EEESU_EEEEEENS4_6LayoutINS5_IJSC_SC_SC_EEENS5_IJNSA_ILi0EEESZ_SZ_EEEEENS5_IJNS4_10UnderscoreES12_S12_EEEEENS4_18SM100_TMA_2SM_LOADENS4_14ComposedLayoutINS4_7SwizzleILi3ELi4ELi3EEENS4_18smem_ptr_flag_bitsILi8EEENSX_INS5_IJNSA_ILi8EEESF_EEENS5_IJSF_SC_EEEEEEEvNS4_8identityES15_S1F_vS1G_EENS_8epilogue10collective18CollectiveEpilogueINS1I_23Sm100TmaWarpSpecializedILi1ELi1ELi32ELb0ELb0EEEJNS5_IJSG_SG_SH_EEENS5_IJNSX_ISG_SC_EES1O_EEESJ_SK_SJ_SK_NS1I_6fusion15FusionCallbacksIS1M_NS1Q_17LinearCombinationISJ_fSJ_fLNS_15FloatRoundStyleE2EEES1N_S1P_JEEENS4_5SM1004TMEM4LOAD26SM100_TMEM_LOAD_32dp32b32xENS4_13SM90_TMA_LOADENS16_INS17_ILi2ELi4ELi3EEES1A_NSX_INS5_IJS1B_SG_EEENS5_IJSG_SC_EEEEEEENS4_39AutoVectorizingCopyWithAssumedAlignmentILi128EEENS4_14SM90_TMA_STOREES25_S27_S27_EEEvvEEEEvNT_6ParamsE:
        .type           _ZN7cutlass13device_kernelINS_4gemm6kernel13GemmUniversalIN4cute5tupleIJiiiiEEENS1_10collective13CollectiveMmaINS1_35MainloopSm100TmaUmmaWarpSpecializedILi9ELi2ELi4ENS5_IJNS4_1CILi2EEENSA_ILi1EEESC_EEEEENS5_IJNSA_ILi128EEENSA_ILi64EEENSA_ILi256EEEEEENS_12float_e4m3_tENS5_IJlSC_lEEESJ_SK_NS4_8TiledMMAINS4_8MMA_AtomIJNS4_10MMA_TraitsINS4_25SM100_MMA_F8F6F4_2x1SM_SSEJSJ_SJ_fSF_SG_NS4_17integral_constantINS4_4UMMA5MajorELSR_0EEESS_NSP_INSQ_7ScaleInELST_0EEESU_EEEEEENS4_6LayoutINS5_IJSC_SC_SC_EEENS5_IJNSA_ILi0EEESZ_SZ_EEEEENS5_IJNS4_10UnderscoreES12_S12_EEEEENS4_18SM100_TMA_2SM_LOADENS4_14ComposedLayoutINS4_7SwizzleILi3ELi4ELi3EEENS4_18smem_ptr_flag_bitsILi8EEENSX_INS5_IJNSA_ILi8EEESF_EEENS5_IJSF_SC_EEEEEEEvNS4_8identityES15_S1F_vS1G_EENS_8epilogue10collective18CollectiveEpilogueINS1I_23Sm100TmaWarpSpecializedILi1ELi1ELi32ELb0ELb0EEEJNS5_IJSG_SG_SH_EEENS5_IJNSX_ISG_SC_EES1O_EEESJ_SK_SJ_SK_NS1I_6fusion15FusionCallbacksIS1M_NS1Q_17LinearCombinationISJ_fSJ_fLNS_15FloatRoundStyleE2EEES1N_S1P_JEEENS4_5SM1004TMEM4LOAD26SM100_TMEM_LOAD_32dp32b32xENS4_13SM90_TMA_LOADENS16_INS17_ILi2ELi4ELi3EEES1A_NSX_INS5_IJS1B_SG_EEENS5_IJSG_SC_EEEEEEENS4_39AutoVectorizingCopyWithAssumedAlignmentILi128EEENS4_14SM90_TMA_STOREES25_S27_S27_EEEvvEEEEvNT_6ParamsE,@function
        .size           _ZN7cutlass13device_kernelINS_4gemm6kernel13GemmUniversalIN4cute5tupleIJiiiiEEENS1_10collective13CollectiveMmaINS1_35MainloopSm100TmaUmmaWarpSpecializedILi9ELi2ELi4ENS5_IJNS4_1CILi2EEENSA_ILi1EEESC_EEEEENS5_IJNSA_ILi128EEENSA_ILi64EEENSA_ILi256EEEEEENS_12float_e4m3_tENS5_IJlSC_lEEESJ_SK_NS4_8TiledMMAINS4_8MMA_AtomIJNS4_10MMA_TraitsINS4_25SM100_MMA_F8F6F4_2x1SM_SSEJSJ_SJ_fSF_SG_NS4_17integral_constantINS4_4UMMA5MajorELSR_0EEESS_NSP_INSQ_7ScaleInELST_0EEESU_EEEEEENS4_6LayoutINS5_IJSC_SC_SC_EEENS5_IJNSA_ILi0EEESZ_SZ_EEEEENS5_IJNS4_10UnderscoreES12_S12_EEEEENS4_18SM100_TMA_2SM_LOADENS4_14ComposedLayoutINS4_7SwizzleILi3ELi4ELi3EEENS4_18smem_ptr_flag_bitsILi8EEENSX_INS5_IJNSA_ILi8EEESF_EEENS5_IJSF_SC_EEEEEEEvNS4_8identityES15_S1F_vS1G_EENS_8epilogue10collective18CollectiveEpilogueINS1I_23Sm100TmaWarpSpecializedILi1ELi1ELi32ELb0ELb0EEEJNS5_IJSG_SG_SH_EEENS5_IJNSX_ISG_SC_EES1O_EEESJ_SK_SJ_SK_NS1I_6fusion15FusionCallbacksIS1M_NS1Q_17LinearCombinationISJ_fSJ_fLNS_15FloatRoundStyleE2EEES1N_S1P_JEEENS4_5SM1004TMEM4LOAD26SM100_TMEM_LOAD_32dp32b32xENS4_13SM90_TMA_LOADENS16_INS17_ILi2ELi4ELi3EEES1A_NSX_INS5_IJS1B_SG_EEENS5_IJSG_SC_EEEEEEENS4_39AutoVectorizingCopyWithAssumedAlignmentILi128EEENS4_14SM90_TMA_STOREES25_S27_S27_EEEvvEEEEvNT_6ParamsE,(.L_x_165 - _ZN7cutlass13device_kernelINS_4gemm6kernel13GemmUniversalIN4cute5tupleIJiiiiEEENS1_10collective13CollectiveMmaINS1_35MainloopSm100TmaUmmaWarpSpecializedILi9ELi2ELi4ENS5_IJNS4_1CILi2EEENSA_ILi1EEESC_EEEEENS5_IJNSA_ILi128EEENSA_ILi64EEENSA_ILi256EEEEEENS_12float_e4m3_tENS5_IJlSC_lEEESJ_SK_NS4_8TiledMMAINS4_8MMA_AtomIJNS4_10MMA_TraitsINS4_25SM100_MMA_F8F6F4_2x1SM_SSEJSJ_SJ_fSF_SG_NS4_17integral_constantINS4_4UMMA5MajorELSR_0EEESS_NSP_INSQ_7ScaleInELST_0EEESU_EEEEEENS4_6LayoutINS5_IJSC_SC_SC_EEENS5_IJNSA_ILi0EEESZ_SZ_EEEEENS5_IJNS4_10UnderscoreES12_S12_EEEEENS4_18SM100_TMA_2SM_LOADENS4_14ComposedLayoutINS4_7SwizzleILi3ELi4ELi3EEENS4_18smem_ptr_flag_bitsILi8EEENSX_INS5_IJNSA_ILi8EEESF_EEENS5_IJSF_SC_EEEEEEEvNS4_8identityES15_S1F_vS1G_EENS_8epilogue10collective18CollectiveEpilogueINS1I_23Sm100TmaWarpSpecializedILi1ELi1ELi32ELb0ELb0EEEJNS5_IJSG_SG_SH_EEENS5_IJNSX_ISG_SC_EES1O_EEESJ_SK_SJ_SK_NS1I_6fusion15FusionCallbacksIS1M_NS1Q_17LinearCombinationISJ_fSJ_fLNS_15FloatRoundStyleE2EEES1N_S1P_JEEENS4_5SM1004TMEM4LOAD26SM100_TMEM_LOAD_32dp32b32xENS4_13SM90_TMA_LOADENS16_INS17_ILi2ELi4ELi3EEES1A_NSX_INS5_IJS1B_SG_EEENS5_IJSG_SC_EEEEEEENS4_39AutoVectorizingCopyWithAssumedAlignmentILi128EEENS4_14SM90_TMA_STOREES25_S27_S27_EEEvvEEEEvNT_6ParamsE)
        .other          _ZN7cutlass13device_kernelINS_4gemm6kernel13GemmUniversalIN4cute5tupleIJiiiiEEENS1_10collective13CollectiveMmaINS1_35MainloopSm100TmaUmmaWarpSpecializedILi9ELi2ELi4ENS5_IJNS4_1CILi2EEENSA_ILi1EEESC_EEEEENS5_IJNSA_ILi128EEENSA_ILi64EEENSA_ILi256EEEEEENS_12float_e4m3_tENS5_IJlSC_lEEESJ_SK_NS4_8TiledMMAINS4_8MMA_AtomIJNS4_10MMA_TraitsINS4_25SM100_MMA_F8F6F4_2x1SM_SSEJSJ_SJ_fSF_SG_NS4_17integral_constantINS4_4UMMA5MajorELSR_0EEESS_NSP_INSQ_7ScaleInELST_0EEESU_EEEEEENS4_6LayoutINS5_IJSC_SC_SC_EEENS5_IJNSA_ILi0EEESZ_SZ_EEEEENS5_IJNS4_10UnderscoreES12_S12_EEEEENS4_18SM100_TMA_2SM_LOADENS4_14ComposedLayoutINS4_7SwizzleILi3ELi4ELi3EEENS4_18smem_ptr_flag_bitsILi8EEENSX_INS5_IJNSA_ILi8EEESF_EEENS5_IJSF_SC_EEEEEEEvNS4_8identityES15_S1F_vS1G_EENS_8epilogue10collective18CollectiveEpilogueINS1I_23Sm100TmaWarpSpecializedILi1ELi1ELi32ELb0ELb0EEEJNS5_IJSG_SG_SH_EEENS5_IJNSX_ISG_SC_EES1O_EEESJ_SK_SJ_SK_NS1I_6fusion15FusionCallbacksIS1M_NS1Q_17LinearCombinationISJ_fSJ_fLNS_15FloatRoundStyleE2EEES1N_S1P_JEEENS4_5SM1004TMEM4LOAD26SM100_TMEM_LOAD_32dp32b32xENS4_13SM90_TMA_LOADENS16_INS17_ILi2ELi4ELi3EEES1A_NSX_INS5_IJS1B_SG_EEENS5_IJSG_SC_EEEEEEENS4_39AutoVectorizingCopyWithAssumedAlignmentILi128EEENS4_14SM90_TMA_STOREES25_S27_S27_EEEvvEEEEvNT_6ParamsE,@"STO_CUDA_ENTRY STV_DEFAULT"
_ZN7cutlass13device_kernelINS_4gemm6kernel13GemmUniversalIN4cute5tupleIJiiiiEEENS1_10collective13CollectiveMmaINS1_35MainloopSm100TmaUmmaWarpSpecializedILi9ELi2ELi4ENS5_IJNS4_1CILi2EEENSA_ILi1EEESC_EEEEENS5_IJNSA_ILi128EEENSA_ILi64EEENSA_ILi256EEEEEENS_12float_e4m3_tENS5_IJlSC_lEEESJ_SK_NS4_8TiledMMAINS4_8MMA_AtomIJNS4_10MMA_TraitsINS4_25SM100_MMA_F8F6F4_2x1SM_SSEJSJ_SJ_fSF_SG_NS4_17integral_constantINS4_4UMMA5MajorELSR_0EEESS_NSP_INSQ_7ScaleInELST_0EEESU_EEEEEENS4_6LayoutINS5_IJSC_SC_SC_EEENS5_IJNSA_ILi0EEESZ_SZ_EEEEENS5_IJNS4_10UnderscoreES12_S12_EEEEENS4_18SM100_TMA_2SM_LOADENS4_14ComposedLayoutINS4_7SwizzleILi3ELi4ELi3EEENS4_18smem_ptr_flag_bitsILi8EEENSX_INS5_IJNSA_ILi8EEESF_EEENS5_IJSF_SC_EEEEEEEvNS4_8identityES15_S1F_vS1G_EENS_8epilogue10collective18CollectiveEpilogueINS1I_23Sm100TmaWarpSpecializedILi1ELi1ELi32ELb0ELb0EEEJNS5_IJSG_SG_SH_EEENS5_IJNSX_ISG_SC_EES1O_EEESJ_SK_SJ_SK_NS1I_6fusion15FusionCallbacksIS1M_NS1Q_17LinearCombinationISJ_fSJ_fLNS_15FloatRoundStyleE2EEES1N_S1P_JEEENS4_5SM1004TMEM4LOAD26SM100_TMEM_LOAD_32dp32b32xENS4_13SM90_TMA_LOADENS16_INS17_ILi2ELi4ELi3EEES1A_NSX_INS5_IJS1B_SG_EEENS5_IJSG_SC_EEEEEEENS4_39AutoVectorizingCopyWithAssumedAlignmentILi128EEENS4_14SM90_TMA_STOREES25_S27_S27_EEEvvEEEEvNT_6ParamsE:
[----:B------:R-:W1:Y:S01]  /*0000*/  LDC R1, c[0x0][0x37c] ;  /* 0x0000df00ff017b82 */ /* 0x000e620000000800 */
[----:B------:R-:W2:Y:S01]  /*0010*/  S2R R103, SR_TID.X ;  /* 0x0000000000677919 */ /* 0x000ea20000002100 */
[----:B------:R-:W3:Y:S06]  /*0020*/  LDCU.64 UR6, c[0x0][0x890] ;  /* 0x00011200ff0677ac */ /* 0x000eec0008000a00 */
[----:B------:R-:W4:Y:S01]  /*0030*/  S2UR UR37, SR_CgaCtaId ;  /* 0x00000000002579c3 */ /* 0x000f220000008800 */
[----:B------:R-:W-:Y:S02]  /*0040*/  PRMT R95, RZ, 0x7610, R95 ;  /* 0x00007610ff5f7816 */ /* 0x000fe4000000005f */
[----:B------:R-:W-:Y:S01]  /*0050*/  ELECT P1, URZ, PT ;  /* 0x0000000000ff782f */ /* 0x000fe20003820000 */
[----:B------:R-:W1:Y:S01]  /*0060*/  LDCU.64 UR40, c[0x0][0x358] ;  /* 0x00006b00ff2877ac */ /* 0x000e620008000a00 */
[----:B---3--:R-:W-:-:S04]  /*0070*/  UISETP.NE.U32.AND UP0, UPT, UR6, URZ, UPT ;  /* 0x000000ff0600728c */ /* 0x008fc8000bf05070 */
[----:B------:R-:W-:Y:S02]  /*0080*/  UISETP.NE.AND.EX UP0, UPT, UR7, URZ, UPT, UP0 ;  /* 0x000000ff0700728c */ /* 0x000fe4000bf05300 */
[----:B----4-:R-:W-:Y:S02]  /*0090*/  ULOP3.LUT UR5, UR37, 0x1, URZ, 0xc0, !UPT ;  /* 0x0000000125057892 */ /* 0x010fe4000f8ec0ff */
[----:B------:R-:W-:Y:S01]  /*00a0*/  ULOP3.LUT UR4, UR37, 0x1, URZ, 0x3c, !UPT ;  /* 0x0000000125047892 */ /* 0x000fe2000f8e3cff */
[----:B--2---:R-:W-:-:S05]  /*00b0*/  SHF.R.U32.HI R106, RZ, 0x5, R103 ;  /* 0x00000005ff6a7819 */ /* 0x004fca0000011667 */
[----:B------:R-:W2:Y:S02]  /*00c0*/  SHFL.IDX PT, R0, R106, RZ, 0x1f ;  /* 0x00001fff6a007589 */ /* 0x000ea400000e0000 */
[----:B--2---:R-:W-:Y:S01]  /*00d0*/  R2UR UR10, R0 ;  /* 0x00000000000a72ca */ /* 0x004fe200000e0000 */
[----:B-1----:R-:W-:-:S14]  /*00e0*/  BRA.U UP0, `(.L_x_0) ;  /* 0x00000001002c7547 */ /* 0x002fdc000b800000 */
[----:B------:R-:W1:Y:S02]  /*00f0*/  LDCU.64 UR8, c[0x0][0x888] ;  /* 0x00011100ff0877ac */ /* 0x000e640008000a00 */
[----:B-1----:R-:W-:-:S04]  /*0100*/  UISETP.NE.U32.AND UP0, UPT, UR8, URZ, UPT ;  /* 0x000000ff0800728c */ /* 0x002fc8000bf05070 */
[----:B------:R-:W-:-:S09]  /*0110*/  UISETP.NE.AND.EX UP0, UPT, UR9, URZ, UPT, UP0 ;  /* 0x000000ff0900728c */ /* 0x000fd2000bf05300 */
[----:B------:R-:W-:Y:S05]  /*0120*/  BRA.U !UP0, `(.L_x_1) ;  /* 0x0000000108107547 */ /* 0x000fea000b800000 */
[----:B------:R-:W1:Y:S02]  /*0130*/  LDC.64 R2, c[0x0][0x888] ;  /* 0x00022200ff027b82 */ /* 0x000e640000000a00 */
[----:B-1----:R1:W5:Y:S01]  /*0140*/  LDG.E R49, desc[UR40][R2.64] ;  /* 0x0000002802317981 */ /* 0x002362000c1e1900 */
[----:B------:R-:W-:Y:S01]  /*0150*/  HFMA2 R95, -RZ, RZ, 0, 5.9604644775390625e-08 ;  /* 0x00000001ff5f7431 */ /* 0x000fe200000001ff */
[----:B------:R-:W-:Y:S05]  /*0160*/  BRA `(.L_x_0) ;  /* 0x00000000000c7947 */ /* 0x000fea0003800000 */
.L_x_1:
[----:B------:R-:W1:Y:S01]  /*0170*/  LDCU UR8, c[0x0][0x880] ;  /* 0x00011000ff0877ac */ /* 0x000e620008000800 */
[----:B------:R-:W-:Y:S01]  /*0180*/  HFMA2 R95, -RZ, RZ, 0, 5.9604644775390625e-08 ;  /* 0x00000001ff5f7431 */ /* 0x000fe200000001ff */
[----:B-1----:R-:W-:-:S07]  /*0190*/  MOV R49, UR8 ;  /* 0x0000000800317c02 */ /* 0x002fce0008000f00 */
.L_x_0:
[----:B------:R-:W2:Y:S02]  /*01a0*/  LDCU.64 UR8, c[0x0][0x8b0] ;  /* 0x00011600ff0877ac */ /* 0x000ea40008000a00 */
[----:B--2---:R-:W-:-:S04]  /*01b0*/  UISETP.NE.U32.AND UP0, UPT, UR8, URZ, UPT ;  /* 0x000000ff0800728c */ /* 0x004fc8000bf05070 */
[----:B------:R-:W-:-:S09]  /*01c0*/  UISETP.NE.AND.EX UP0, UPT, UR9, URZ, UPT, UP0 ;  /* 0x000000ff0900728c */ /* 0x000fd2000bf05300 */
[----:B------:R-:W-:Y:S05]  /*01d0*/  BRA.U UP0, `(.L_x_2) ;  /* 0x0000000100247547 */ /* 0x000fea000b800000 */
[----:B------:R-:W2:Y:S02]  /*01e0*/  LDCU.64 UR8, c[0x0][0x8a8] ;  /* 0x00011500ff0877ac */ /* 0x000ea40008000a00 */
[----:B--2---:R-:W-:-:S04]  /*01f0*/  UISETP.NE.U32.AND UP0, UPT, UR8, URZ, UPT ;  /* 0x000000ff0800728c */ /* 0x004fc8000bf05070 */
[----:B------:R-:W-:-:S09]  /*0200*/  UISETP.NE.AND.EX UP0, UPT, UR9, URZ, UPT, UP0 ;  /* 0x000000ff0900728c */ /* 0x000fd2000bf05300 */
[----:B------:R-:W-:Y:S05]  /*0210*/  BRA.U !UP0, `(.L_x_3) ;  /* 0x00000001080c7547 */ /* 0x000fea000b800000 */
[----:B------:R-:W2:Y:S02]  /*0220*/  LDC.64 R46, c[0x0][0x8a8] ;  /* 0x00022a00ff2e7b82 */ /* 0x000ea40000000a00 */
[----:B--2---:R2:W5:Y:S01]  /*0230*/  LDG.E R46, desc[UR40][R46.64] ;  /* 0x000000282e2e7981 */ /* 0x004562000c1e1900 */
[----:B------:R-:W-:Y:S05]  /*0240*/  BRA `(.L_x_2) ;  /* 0x0000000000087947 */ /* 0x000fea0003800000 */
.L_x_3:
[----:B------:R-:W2:Y:S02]  /*0250*/  LDCU UR8, c[0x0][0x8a0] ;  /* 0x00011400ff0877ac */ /* 0x000ea40008000800 */
[----:B--2---:R-:W-:Y:S02]  /*0260*/  MOV R46, UR8 ;  /* 0x00000008002e7c02 */ /* 0x004fe40008000f00 */
.L_x_2:
[----:B------:R-:W-:Y:S01]  /*0270*/  IMAD.U32 R0, RZ, RZ, UR10 ;  /* 0x0000000aff007e24 */ /* 0x000fe2000f8e00ff */
[----:B------:R-:W-:Y:S04]  /*0280*/  BSSY.RECONVERGENT B0, `(.L_x_4) ;  /* 0x000000c000007945 */ /* 0x000fe80003800200 */
[C---:B------:R-:W-:Y:S02]  /*0290*/  ISETP.NE.OR P2, PT, R0.reuse, 0x1, !P1 ;  /* 0x000000010000780c */ /* 0x040fe40004f45670 */
[----:B------:R-:W-:-:S11]  /*02a0*/  ISETP.NE.OR P0, PT, R0, 0x3, !P1 ;  /* 0x000000030000780c */ /* 0x000fd60004f05670 */
[----:B------:R-:W-:Y:S05]  /*02b0*/  @P2 BRA `(.L_x_5) ;  /* 0x0000000000202947 */ /* 0x000fea0003800000 */
[----:B------:R-:W3:Y:S02]  /*02c0*/  LDCU.64 UR8, c[0x0][0x348] ;  /* 0x00006900ff0877ac */ /* 0x000ee40008000a00 */
[----:B---3--:R-:W-:Y:S02]  /*02d0*/  UIADD3 UR12, UP1, UPT, UR8, 0x80, URZ ;  /* 0x00000080080c7890 */ /* 0x008fe4000ff3e0ff */
[----:B------:R-:W-:Y:S02]  /*02e0*/  UIADD3 UR8, UP0, UPT, UR8, 0x180, URZ ;  /* 0x0000018008087890 */ /* 0x000fe4000ff1e0ff */
[----:B------:R-:W-:Y:S02]  /*02f0*/  UIADD3.X UR13, UPT, UPT, URZ, UR9, URZ, UP1, !UPT ;  /* 0x00000009ff0d7290 */ /* 0x000fe40008ffe4ff */
[----:B------:R-:W-:-:S07]  /*0300*/  UIADD3.X UR9, UPT, UPT, URZ, UR9, URZ, UP0, !UPT ;  /* 0x00000009ff097290 */ /* 0x000fce00087fe4ff */
[----:B------:R3:W-:Y:S02]  /*0310*/  UTMACCTL.PF [UR12] ;  /* 0x000000000c0079b9 */ /* 0x0007e40008040000 */
[----:B------:R3:W-:Y:S02]  /*0320*/  UTMACCTL.PF [UR8] ;  /* 0x00000000080079b9 */ /* 0x0007e40008040000 */
[----:B---3--:R-:W-:Y:S01]  /*0330*/  NOP ;  /* 0x0000000000007918 */ /* 0x008fe20000000000 */
.L_x_5:
[----:B------:R-:W-:Y:S05]  /*0340*/  BSYNC.RECONVERGENT B0 ;  /* 0x0000000000007941 */ /* 0x000fea0003800200 */
.L_x_4:
[----:B------:R-:W-:Y:S04]  /*0350*/  BSSY.RECONVERGENT B0, `(.L_x_6) ;  /* 0x000000a000007945 */ /* 0x000fe80003800200 */
        /* <DEDUP_REMOVED lines=9> */
.L_x_7:
[----:B------:R-:W-:Y:S05]  /*03f0*/  BSYNC.RECONVERGENT B0 ;  /* 0x0000000000007941 */ /* 0x000fea0003800200 */
.L_x_6:
[----:B------:R-:W3:Y:S01]  /*0400*/  LDCU.64 UR8, c[0x0][0x888] ;  /* 0x00011100ff0877ac */ /* 0x000ee20008000a00 */
[----:B------:R-:W-:Y:S02]  /*0410*/  UISETP.EQ.U32.AND UP1, UPT, UR6, URZ, UPT ;  /* 0x000000ff0600728c */ /* 0x000fe4000bf22070 */
[----:B------:R-:W-:Y:S02]  /*0420*/  UPLOP3.LUT UP5, UPT, UPT, UPT, UPT, 0x80, 0x8 ;  /* 0x000000000008789c */ /* 0x000fe40003faf070 */
[----:B---3--:R-:W-:-:S04]  /*0430*/  UISETP.NE.U32.AND UP0, UPT, UR8, URZ, UPT ;  /* 0x000000ff0800728c */ /* 0x008fc8000bf05070 */
[----:B------:R-:W-:-:S04]  /*0440*/  UISETP.NE.AND.EX UP0, UPT, UR9, URZ, UPT, UP0 ;  /* 0x000000ff0900728c */ /* 0x000fc8000bf05300 */
[----:B------:R-:W-:-:S04]  /*0450*/  UISETP.EQ.OR.EX UP2, UPT, UR7, URZ, !UP0, UP1 ;  /* 0x000000ff0700728c */ /* 0x000fc8000c742710 */
[----:B------:R-:W-:-:S05]  /*0460*/  UP2UR UR44, UPR, URZ, 0x4 ;  /* 0x00000004ff2c7883 */ /* 0x000fca0008000000 */
[----:B------:R-:W-:Y:S07]  /*0470*/  BRA.U !UP2, `(.L_x_8) ;  /* 0x000000010a207547 */ /* 0x000fee000b800000 */
[----:B------:R-:W-:Y:S01]  /*0480*/  UISETP.NE.U32.AND UP2, UPT, UR6, URZ, UPT ;  /* 0x000000ff0600728c */ /* 0x000fe2000bf45070 */
[----:B-----5:R-:W-:Y:S01]  /*0490*/  FSETP.NEU.AND P0, PT, R49, RZ, PT ;  /* 0x000000ff3100720b */ /* 0x020fe20003f0d000 */
[----:B------:R-:W-:Y:S02]  /*04a0*/  USEL UR6, URZ, 0xffffffff, UP0 ;  /* 0xffffffffff067887 */ /* 0x000fe40008000000 */
[----:B------:R-:W-:-:S10]  /*04b0*/  UISETP.NE.AND.EX UP2, UPT, UR7, URZ, UPT, UP2 ;  /* 0x000000ff0700728c */ /* 0x000fd4000bf45320 */
[----:B------:R-:W-:Y:S01]  /*04c0*/  VOTEU.ANY UP1, P0 ;  /* 0x0000000000ff7886 */ /* 0x000fe20000020100 */
[----:B------:R-:W-:-:S04]  /*04d0*/  @!UP2 USEL UR6, URZ, 0xffffffff, UP1 ;  /* 0xffffffffff06a887 */ /* 0x000fc80008800000 */
[----:B------:R-:W-:-:S04]  /*04e0*/  ULOP3.LUT UR6, UR6, 0x1, URZ, 0xc0, !UPT ;  /* 0x0000000106067892 */ /* 0x000fc8000f8ec0ff */
[----:B------:R-:W-:-:S11]  /*04f0*/  UISETP.NE.U32.AND UP5, UPT, UR6, 0x1, UPT ;  /* 0x000000010600788c */ /* 0x000fd6000bfa5070 */
.L_x_8:
[----:B------:R-:W3:Y:S01]  /*0500*/  SHFL.IDX PT, R0, R106, RZ, 0x1f ;  /* 0x00001fff6a007589 */ /* 0x000ee200000e0000 */
[----:B------:R-:W-:-:S04]  /*0510*/  UISETP.NE.AND UP1, UPT, UR10, 0x2, UPT ;  /* 0x000000020a00788c */ /* 0x000fc8000bf25270 */
[----:B------:R-:W-:Y:S02]  /*0520*/  UISETP.EQ.AND UP2, UPT, UR5, URZ, !UP1 ;  /* 0x000000ff0500728c */ /* 0x000fe4000cf42270 */
[----:B------:R-:W-:-:S04]  /*0530*/  USEL UR7, URZ, 0x1, UP1 ;  /* 0x00000001ff077887 */ /* 0x000fc80008800000 */
[----:B------:R-:W-:Y:S02]  /*0540*/  PLOP3.LUT P5, PT, P1, PT, UP2, 0x80, 0x8 ;  /* 0x000000000008781c */ /* 0x000fe40000faf028 */
[----:B---3--:R-:W-:-:S13]  /*0550*/  ISETP.NE.AND P0, PT, R0, RZ, PT ;  /* 0x000000ff0000720c */ /* 0x008fda0003f05270 */
[----:B------:R-:W-:Y:S05]  /*0560*/  @P0 BRA `(.L_x_9) ;  /* 0x0000000000780947 */ /* 0x000fea0003800000 */
[----:B------:R-:W-:Y:S01]  /*0570*/  ELECT P0, URZ, PT ;  /* 0x0000000000ff782f */ /* 0x000fe20003800000 */
[----:B------:R-:W-:-:S12]  /*0580*/  BSSY.RECONVERGENT B0, `(.L_x_9) ;  /* 0x000001c000007945 */ /* 0x000fd80003800200 */
[----:B------:R-:W-:Y:S05]  /*0590*/  @!P0 BRA `(.L_x_10) ;  /* 0x0000000000688947 */ /* 0x000fea0003800000 */
[----:B------:R-:W-:Y:S01]  /*05a0*/  UMOV UR8, 0x400 ;  /* 0x0000040000087882 */ /* 0x000fe20000000000 */
[----:B------:R-:W-:Y:S01]  /*05b0*/  UMOV UR6, 0x1 ;  /* 0x0000000100067882 */ /* 0x000fe20000000000 */
[----:B------:R-:W-:Y:S02]  /*05c0*/  ULEA UR8, UR37, UR8, 0x18 ;  /* 0x0000000825087291 */ /* 0x000fe4000f8ec0ff */
[----:B------:R-:W-:-:S04]  /*05d0*/  UIADD3 UR12, UPT, UPT, -UR6, 0x100000, URZ ;  /* 0x00100000060c7890 */ /* 0x000fc8000fffe1ff */
[----:B------:R-:W-:Y:S02]  /*05e0*/  USHF.L.U32 UR13, UR12, 0xb, URZ ;  /* 0x0000000b0c0d7899 */ /* 0x000fe400080006ff */
[----:B------:R-:W-:Y:S01]  /*05f0*/  USHF.L.U32 UR12, UR12, 0x1, URZ ;  /* 0x000000010c0c7899 */ /* 0x000fe200080006ff */
[----:B------:R-:W3:Y:S11]  /*0600*/  FENCE.VIEW.ASYNC.S ;  /* 0x00000000000073c6 */ /* 0x000ef60000000000 */
[----:B---3--:R3:W4:Y:S01]  /*0610*/  SYNCS.EXCH.64 URZ, [UR8], UR12 ;  /* 0x0000000c08ff75b2 */ /* 0x0087220008000100 */
[----:B------:R3:W1:Y:S01]  /*0620*/  SYNCS.EXCH.64 URZ, [UR8+0x48], UR12 ;  /* 0x0000480c08ff75b2 */ /* 0x0006620008000100 */
        /* <DEDUP_REMOVED lines=15> */
[----:B------:R3:W1:Y:S02]  /*0720*/  SYNCS.EXCH.64 URZ, [UR8+0x88], UR12 ;  /* 0x0000880c08ff75b2 */ /* 0x0006640008000100 */
[----:B---3--:R-:W-:Y:S01]  /*0730*/  NOP ;  /* 0x0000000000007918 */ /* 0x008fe20000000000 */
.L_x_10:
[----:B------:R-:W-:Y:S05]  /*0740*/  BSYNC.RECONVERGENT B0 ;  /* 0x0000000000007941 */ /* 0x000fea0003800200 */
.L_x_9:
[----:B------:R-:W3:Y:S01]  /*0750*/  SHFL.IDX PT, R0, R106, RZ, 0x1f ;  /* 0x00001fff6a007589 */ /* 0x000ee200000e0000 */
[----:B------:R-:W-:Y:S01]  /*0760*/  NOP ;  /* 0x0000000000007918 */ /* 0x000fe20000000000 */
[----:B---3--:R-:W-:-:S13]  /*0770*/  ISETP.NE.AND P0, PT, R0, 0x1, PT ;  /* 0x000000010000780c */ /* 0x008fda0003f05270 */
[----:B------:R-:W-:Y:S05]  /*0780*/  @P0 BRA `(.L_x_11) ;  /* 0x00000000003c0947 */ /* 0x000fea0003800000 */
[----:B------:R-:W-:Y:S01]  /*0790*/  UMOV UR9, 0x400 ;  /* 0x0000040000097882 */ /* 0x000fe20000000000 */
[----:B------:R-:W-:Y:S01]  /*07a0*/  UMOV UR8, 0x20 ;  /* 0x0000002000087882 */ /* 0x000fe20000000000 */
[----:B------:R-:W-:Y:S01]  /*07b0*/  UMOV UR6, 0x80 ;  /* 0x0000008000067882 */ /* 0x000fe20000000000 */
[----:B------:R-:W-:Y:S02]  /*07c0*/  ULEA UR9, UR37, UR9, 0x18 ;  /* 0x0000000925097291 */ /* 0x000fe4000f8ec0ff */
[----:B------:R-:W-:-:S04]  /*07d0*/  UIADD3 UR12, UPT, UPT, -UR8, 0x100000, URZ ;  /* 0x00100000080c7890 */ /* 0x000fc8000fffe1ff */
[----:B------:R-:W-:Y:S02]  /*07e0*/  USHF.L.U32 UR13, UR12, 0xb, URZ ;  /* 0x0000000b0c0d7899 */ /* 0x000fe400080006ff */
[----:B------:R-:W-:Y:S02]  /*07f0*/  USHF.L.U32 UR12, UR12, 0x1, URZ ;  /* 0x000000010c0c7899 */ /* 0x000fe400080006ff */
[----:B------:R-:W-:-:S04]  /*0800*/  UIADD3 UR14, UPT, UPT, -UR6, 0x100000, URZ ;  /* 0x00100000060e7890 */ /* 0x000fc8000fffe1ff */
[----:B------:R-:W-:Y:S02]  /*0810*/  USHF.L.U32 UR15, UR14, 0xb, URZ ;  /* 0x0000000b0e0f7899 */ /* 0x000fe400080006ff */
[----:B------:R-:W-:Y:S01]  /*0820*/  USHF.L.U32 UR14, UR14, 0x1, URZ ;  /* 0x000000010e0e7899 */ /* 0x000fe200080006ff */
[----:B------:R-:W-:Y:S01]  /*0830*/  ELECT P0, URZ, PT ;  /* 0x0000000000ff782f */ /* 0x000fe20003800000 */
[----:B------:R-:W3:Y:S02]  /*0840*/  FENCE.VIEW.ASYNC.S ;  /* 0x00000000000073c6 */ /* 0x000ee40000000000 */
[----:B---3--:R3:W1:Y:S08]  /*0850*/  SYNCS.EXCH.64 URZ, [UR9+0x90], UR12 ;  /* 0x0000900c09ff75b2 */ /* 0x0086700008000100 */
[----:B------:R3:W1:Y:S01]  /*0860*/  SYNCS.EXCH.64 URZ, [UR9+0x98], UR14 ;  /* 0x0000980e09ff75b2 */ /* 0x0006620008000100 */
[----:B------:R-:W-:Y:S01]  /*0870*/  NOP ;  /* 0x0000000000007918 */ /* 0x000fe20000000000 */
.L_x_11:
[----:B------:R-:W2:Y:S01]  /*0880*/  SHFL.IDX PT, R0, R106, RZ, 0x1f ;  /* 0x00001fff6a007589 */ /* 0x000ea200000e0000 */
[----:B------:R-:W-:Y:S01]  /*0890*/  NOP ;  /* 0x0000000000007918 */ /* 0x000fe20000000000 */
[----:B--2---:R-:W-:-:S13]  /*08a0*/  ISETP.NE.AND P0, PT, R0, 0x3, PT ;  /* 0x000000030000780c */ /* 0x004fda0003f05270 */
[----:B------:R-:W-:Y:S05]  /*08b0*/  @P0 BRA `(.L_x_12) ;  /* 0x00000000002c0947 */ /* 0x000fea0003800000 */
[----:B------:R-:W-:Y:S01]  /*08c0*/  UMOV UR8, 0x400 ;  /* 0x0000040000087882 */ /* 0x000fe20000000000 */
[----:B------:R-:W-:Y:S01]  /*08d0*/  UMOV UR6, 0x20 ;  /* 0x0000002000067882 */ /* 0x000fe20000000000 */
[----:B------:R-:W-:Y:S02]  /*08e0*/  ULEA UR8, UR37, UR8, 0x18 ;  /* 0x0000000825087291 */ /* 0x000fe4000f8ec0ff */
[----:B---3--:R-:W-:-:S04]  /*08f0*/  UIADD3 UR12, UPT, UPT, -UR6, 0x100000, URZ ;  /* 0x00100000060c7890 */ /* 0x008fc8000fffe1ff */
[----:B------:R-:W-:Y:S02]  /*0900*/  USHF.L.U32 UR13, UR12, 0xb, URZ ;  /* 0x0000000b0c0d7899 */ /* 0x000fe400080006ff */
[----:B------:R-:W-:Y:S01]  /*0910*/  USHF.L.U32 UR12, UR12, 0x1, URZ ;  /* 0x000000010c0c7899 */ /* 0x000fe200080006ff */
[----:B------:R-:W-:Y:S01]  /*0920*/  ELECT P0, URZ, PT ;  /* 0x0000000000ff782f */ /* 0x000fe20003800000 */
[----:B------:R-:W2:Y:S10]  /*0930*/  FENCE.VIEW.ASYNC.S ;  /* 0x00000000000073c6 */ /* 0x000eb40000000000 */
[----:B--2---:R2:W3:Y:S01]  /*0940*/  SYNCS.EXCH.64 URZ, [UR8+0xa0], UR12 ;  /* 0x0000a00c08ff75b2 */ /* 0x0044e20008000100 */
[----:B------:R2:W1:Y:S01]  /*0950*/  SYNCS.EXCH.64 URZ, [UR8+0xa8], UR12 ;  /* 0x0000a80c08ff75b2 */ /* 0x0004620008000100 */
[----:B------:R-:W-:Y:S01]  /*0960*/  NOP ;  /* 0x0000000000007918 */ /* 0x000fe20000000000 */
.L_x_12:
[----:B------:R-:W4:Y:S01]  /*0970*/  SHFL.IDX PT, R0, R106, RZ, 0x1f ;  /* 0x00001fff6a007589 */ /* 0x000f2200000e0000 */
[----:B------:R-:W-:Y:S01]  /*0980*/  NOP ;  /* 0x0000000000007918 */ /* 0x000fe20000000000 */
[----:B----4-:R-:W-:-:S13]  /*0990*/  ISETP.NE.AND P0, PT, R0, 0x4, PT ;  /* 0x000000040000780c */ /* 0x010fda0003f05270 */
[----:B------:R-:W-:Y:S05]  /*09a0*/  @P0 BRA `(.L_x_13) ;  /* 0x0000000000480947 */ /* 0x000fea0003800000 */
[----:B---3--:R-:W-:Y:S01]  /*09b0*/  UMOV UR9, 0x1e0 ;  /* 0x000001e000097882 */ /* 0x008fe20000000000 */
[----:B--2---:R-:W-:Y:S01]  /*09c0*/  UMOV UR8, 0x400 ;  /* 0x0000040000087882 */ /* 0x004fe20000000000 */
[----:B------:R-:W-:Y:S01]  /*09d0*/  USEL UR9, UR9, 0x1a0, UP5 ;  /* 0x000001a009097887 */ /* 0x000fe2000a800000 */
        /* <DEDUP_REMOVED lines=9> */
[----:B------:R-:W2:Y:S02]  /*0a70*/  FENCE.VIEW.ASYNC.S ;  /* 0x00000000000073c6 */ /* 0x000ea40000000000 */
[----:B--2---:R4:W2:Y:S08]  /*0a80*/  SYNCS.EXCH.64 URZ, [UR8+0xb0], UR12 ;  /* 0x0000b00c08ff75b2 */ /* 0x0048b00008000100 */
[----:B------:R4:W3:Y:S01]  /*0a90*/  SYNCS.EXCH.64 URZ, [UR8+0xc0], UR14 ;  /* 0x0000c00e08ff75b2 */ /* 0x0008e20008000100 */
[----:B------:R4:W1:Y:S01]  /*0aa0*/  SYNCS.EXCH.64 URZ, [UR8+0xb8], UR12 ;  /* 0x0000b80c08ff75b2 */ /* 0x0008620008000100 */
[----:B------:R4:W1:Y:S02]  /*0ab0*/  SYNCS.EXCH.64 URZ, [UR8+0xc8], UR14 ;  /* 0x0000c80e08ff75b2 */ /* 0x0008640008000100 */
[----:B----4-:R-:W-:Y:S01]  /*0ac0*/  NOP ;  /* 0x0000000000007918 */ /* 0x010fe20000000000 */
.L_x_13:
[----:B------:R-:W4:Y:S01]  /*0ad0*/  SHFL.IDX PT, R0, R106, RZ, 0x1f ;  /* 0x00001fff6a007589 */ /* 0x000f2200000e0000 */
[----:B------:R-:W-:Y:S01]  /*0ae0*/  NOP ;  /* 0x0000000000007918 */ /* 0x000fe20000000000 */
[----:B----4-:R-:W-:-:S13]  /*0af0*/  ISETP.NE.AND P0, PT, R0, 0x5, PT ;  /* 0x000000050000780c */ /* 0x010fda0003f05270 */
[----:B------:R-:W-:Y:S05]  /*0b00*/  @P0 BRA `(.L_x_14) ;  /* 0x0000000000540947 */ /* 0x000fea0003800000 */
[----:B---3--:R-:W-:Y:S01]  /*0b10*/  UMOV UR9, 0x400 ;  /* 0x0000040000097882 */ /* 0x008fe20000000000 */
[----:B--2---:R-:W-:Y:S01]  /*0b20*/  UMOV UR8, 0x1 ;  /* 0x0000000100087882 */ /* 0x004fe20000000000 */
        /* <DEDUP_REMOVED lines=13> */
[----:B------:R4:W1:Y:S01]  /*0c00*/  SYNCS.EXCH.64 URZ, [UR9+0xf8], UR14 ;  /* 0x0000f80e09ff75b2 */ /* 0x0008620008000100 */
[----:B------:R4:W1:Y:S01]  /*0c10*/  SYNCS.EXCH.64 URZ, [UR9+0xe0], UR12 ;  /* 0x0000e00c09ff75b2 */ /* 0x0008620008000100 */
[----:B------:R4:W1:Y:S01]  /*0c20*/  SYNCS.EXCH.64 URZ, [UR9+0x100], UR14 ;  /* 0x0001000e09ff75b2 */ /* 0x0008620008000100 */
[----:B------:R4:W1:Y:S01]  /*0c30*/  SYNCS.EXCH.64 URZ, [UR9+0xe8], UR12 ;  /* 0x0000e80c09ff75b2 */ /* 0x0008620008000100 */
[----:B------:R4:W1:Y:S02]  /*0c40*/  SYNCS.EXCH.64 URZ, [UR9+0x108], UR14 ;  /* 0x0001080e09ff75b2 */ /* 0x0008640008000100 */
[----:B----4-:R-:W-:Y:S01]  /*0c50*/  NOP ;  /* 0x0000000000007918 */ /* 0x010fe20000000000 */
.L_x_14:
[----:B------:R-:W4:Y:S01]  /*0c60*/  SHFL.IDX PT, R0, R106, RZ, 0x1f ;  /* 0x00001fff6a007589 */ /* 0x000f2200000e0000 */
[----:B------:R-:W-:Y:S01]  /*0c70*/  ISETP.NE.OR P1, PT, RZ, UR10, !P1 ;  /* 0x0000000aff007c0c */ /* 0x000fe2000cf25670 */
[----:B------:R-:W-:Y:S01]  /*0c80*/  NOP ;  /* 0x0000000000007918 */ /* 0x000fe20000000000 */
[----:B----4-:R-:W-:-:S13]  /*0c90*/  ISETP.NE.AND P0, PT, R0, 0x3, PT ;  /* 0x000000030000780c */ /* 0x010fda0003f05270 */
[----:B------:R-:W-:Y:S05]  /*0ca0*/  @P0 BRA `(.L_x_15) ;  /* 0x0000000000340947 */ /* 0x000fea0003800000 */
[----:B--2---:R-:W-:Y:S01]  /*0cb0*/  UMOV UR8, 0x400 ;  /* 0x0000040000087882 */ /* 0x004fe20000000000 */
[----:B------:R-:W-:Y:S01]  /*0cc0*/  UMOV UR6, 0x20 ;  /* 0x0000002000067882 */ /* 0x000fe20000000000 */
[----:B------:R-:W-:Y:S02]  /*0cd0*/  ULEA UR8, UR37, UR8, 0x18 ;  /* 0x0000000825087291 */ /* 0x000fe4000f8ec0ff */
[----:B---3--:R-:W-:-:S04]  /*0ce0*/  UIADD3 UR12, UPT, UPT, -UR6, 0x100000, URZ ;  /* 0x00100000060c7890 */ /* 0x008fc8000fffe1ff */
[----:B------:R-:W-:Y:S02]  /*0cf0*/  USHF.L.U32 UR13, UR12, 0xb, URZ ;  /* 0x0000000b0c0d7899 */ /* 0x000fe400080006ff */
[----:B------:R-:W-:Y:S01]  /*0d00*/  USHF.L.U32 UR12, UR12, 0x1, URZ ;  /* 0x000000010c0c7899 */ /* 0x000fe200080006ff */
[----:B------:R-:W-:Y:S01]  /*0d10*/  ELECT P0, URZ, PT ;  /* 0x0000000000ff782f */ /* 0x000fe20003800000 */
[----:B------:R-:W2:Y:S10]  /*0d20*/  FENCE.VIEW.ASYNC.S ;  /* 0x00000000000073c6 */ /* 0x000eb40000000000 */
[----:B--2---:R4:W2:Y:S01]  /*0d30*/  SYNCS.EXCH.64 URZ, [UR8+0x110], UR12 ;  /* 0x0001100c08ff75b2 */ /* 0x0048a20008000100 */
[----:B------:R4:W3:Y:S01]  /*0d40*/  SYNCS.EXCH.64 URZ, [UR8+0x120], UR12 ;  /* 0x0001200c08ff75b2 */ /* 0x0008e20008000100 */
[----:B------:R4:W1:Y:S01]  /*0d50*/  SYNCS.EXCH.64 URZ, [UR8+0x118], UR12 ;  /* 0x0001180c08ff75b2 */ /* 0x0008620008000100 */
[----:B------:R4:W1:Y:S02]  /*0d60*/  SYNCS.EXCH.64 URZ, [UR8+0x128], UR12 ;  /* 0x0001280c08ff75b2 */ /* 0x0008640008000100 */
[----:B----4-:R-:W-:Y:S01]  /*0d70*/  NOP ;  /* 0x0000000000007918 */ /* 0x010fe20000000000 */
.L_x_15:
[----:B------:R-:W-:Y:S01]  /*0d80*/  VOTEU.ALL UP1, P1 ;  /* 0x0000000000ff7886 */ /* 0x000fe20000820000 */
[----:B--2---:R-:W2:Y:S01]  /*0d90*/  LDCU UR8, c[0x0][0x36c] ;  /* 0x00006d80ff0877ac */ /* 0x004ea20008000800 */
[----:B------:R-:W-:Y:S01]  /*0da0*/  NOP ;  /* 0x0000000000007918 */ /* 0x000fe20000000000 */
[----:B------:R-:W-:Y:S01]  /*0db0*/  LOP3.LUT R10, R103, 0x1f, RZ, 0xc0, !PT ;  /* 0x0000001f670a7812 */ /* 0x000fe200078ec0ff */
[----:B---3--:R-:W-:Y:S01]  /*0dc0*/  UMOV UR12, 0x20 ;  /* 0x00000020000c7882 */ /* 0x008fe20000000000 */
[----:B------:R-:W-:Y:S01]  /*0dd0*/  @!UP1 UMOV UR6, 0x400 ;  /* 0x0000040000069882 */ /* 0x000fe20000000000 */
[----:B------:R-:W-:-:S04]  /*0de0*/  @!UP1 UIADD3 UR12, UPT, UPT, -UR12, 0x100000, URZ ;  /* 0x001000000c0c9890 */ /* 0x000fc8000fffe1ff */
[----:B------:R-:W-:Y:S02]  /*0df0*/  @!UP1 USHF.L.U32 UR13, UR12, 0xb, URZ ;  /* 0x0000000b0c0d9899 */ /* 0x000fe400080006ff */
[----:B------:R-:W-:Y:S02]  /*0e00*/  @!UP1 USHF.L.U32 UR12, UR12, 0x1, URZ ;  /* 0x000000010c0c9899 */ /* 0x000fe400080006ff */
[----:B------:R-:W-:Y:S01]  /*0e10*/  @!UP1 ULEA UR6, UR37, UR6, 0x18 ;  /* 0x0000000625069291 */ /* 0x000fe2000f8ec0ff */
[----:B------:R-:W-:Y:S01]  /*0e20*/  VOTEU.ALL UP1, P1 ;  /* 0x0000000000ff7886 */ /* 0x000fe20000820000 */
[----:B------:R-:W-:Y:S01]  /*0e30*/  UISETP.NE.AND UP4, UPT, UR10, URZ, UPT ;  /* 0x000000ff0a00728c */ /* 0x000fe2000bf85270 */
[----:B------:R-:W3:Y:S09]  /*0e40*/  FENCE.VIEW.ASYNC.S ;  /* 0x00000000000073c6 */ /* 0x000ef20000000000 */
[----:B---3--:R3:W4:Y:S01]  /*0e50*/  @!UP1 SYNCS.EXCH.64 URZ, [UR6+0x130], UR12 ;  /* 0x0001300c06ff95b2 */ /* 0x0087220008000100 */
[----:B--2---:R-:W-:-:S09]  /*0e60*/  UISETP.EQ.U32.AND UP1, UPT, UR8, 0x1, UPT ;  /* 0x000000010800788c */ /* 0x004fd2000bf22070 */
[----:B------:R-:W-:Y:S05]  /*0e70*/  BRA.U !UP1, `(.L_x_16) ;  /* 0x0000000109087547 */ /* 0x000fea000b800000 */
[----:B-1--4-:R-:W-:Y:S01]  /*0e80*/  UCGABAR_ARV ;  /* 0x00000000000079c7 */ /* 0x012fe20008000000 */
[----:B------:R-:W-:Y:S05]  /*0e90*/  BRA `(.L_x_17) ;  /* 0x0000000000047947 */ /* 0x000fea0003800000 */
.L_x_16:
[----:B-1--4-:R-:W-:Y:S01]  /*0ea0*/  NOP ;  /* 0x0000000000007918 */ /* 0x012fe20000000000 */
.L_x_17:
[----:B------:R-:W1:Y:S01]  /*0eb0*/  S2R R94, SR_CTAID.Y ;  /* 0x00000000005e7919 */ /* 0x000e620000002600 */
[----:B------:R-:W-:-:S05]  /*0ec0*/  CS2R.32 R93, SR_CgaSize ;  /* 0x00000000005d7805 */ /* 0x000fca0000008a00 */
[----:B------:R-:W-:-:S05]  /*0ed0*/  IMAD R93, R93, -0xa0, RZ ;  /* 0xffffff605d5d7824 */ /* 0x000fca00078e02ff */
[----:B---3--:R-:W-:-:S14]  /*0ee0*/  R2UR UR6, R93 ;  /* 0x000000005d0672ca */ /* 0x008fdc00000e0000 */
[----:B------:R-:W2:Y:S01]  /*0ef0*/  LDCU UR6, c[0x0][UR6+0x2b4] ;  /* 0x00005680060677ac */ /* 0x000ea20008000800 */
[----:B------:R-:W-:-:S05]  /*0f00*/  CS2R.32 R0, SR_CgaSize ;  /* 0x0000000000007805 */ /* 0x000fca0000008a00 */
[----:B------:R-:W-:-:S06]  /*0f10*/  IMAD R0, R0, -0xa0, RZ ;  /* 0xffffff6000007824 */ /* 0x000fcc00078e02ff */
[----:B------:R-:W3:Y:S01]  /*0f20*/  LDC R0, c[0x0][R0+0x2a4] ;  /* 0x0000a90000007b82 */ /* 0x000ee20000000800 */
[----:B------:R-:W-:Y:S01]  /*0f30*/  PRMT R8, RZ, 0x7610, R8 ;  /* 0x00007610ff087816 */ /* 0x000fe20000000008 */
[----:B------:R-:W4:Y:S01]  /*0f40*/  S2R R11, SR_CTAID.X ;  /* 0x00000000000b7919 */ /* 0x000f220000002500 */
[----:B------:R-:W-:-:S05]  /*0f50*/  CS2R.32 R93, SR_CgaSize ;  /* 0x00000000005d7805 */ /* 0x000fca0000008a00 */
[----:B------:R-:W-:-:S05]  /*0f60*/  IMAD R93, R93, -0xa0, RZ ;  /* 0xffffff605d5d7824 */ /* 0x000fca00078e02ff */
[----:B------:R-:W-:-:S14]  /*0f70*/  R2UR UR8, R93 ;  /* 0x000000005d0872ca */ /* 0x000fdc00000e0000 */
[----:B------:R-:W3:Y:S01]  /*0f80*/  LDCU UR8, c[0x0][UR8+0x2b0] ;  /* 0x00005600080877ac */ /* 0x000ee20008000800 */
[----:B------:R-:W-:Y:S01]  /*0f90*/  UISETP.NE.AND UP2, UPT, UR10, 0x2, UPT ;  /* 0x000000020a00788c */ /* 0x000fe2000bf45270 */
[----:B------:R-:W2:Y:S01]  /*0fa0*/  LDC R9, c[0x0][0xb24] ;  /* 0x0002c900ff097b82 */ /* 0x000ea20000000800 */
[----:B------:R-:W-:-:S05]  /*0fb0*/  CS2R.32 R2, SR_CgaSize ;  /* 0x0000000000027805 */ /* 0x000fca0000008a00 */
[----:B------:R-:W-:-:S06]  /*0fc0*/  IMAD R2, R2, -0xa0, RZ ;  /* 0xffffff6002027824 */ /* 0x000fcc00078e02ff */
[----:B------:R-:W3:Y:S08]  /*0fd0*/  LDC R2, c[0x0][R2+0x2a0] ;  /* 0x0000a80002027b82 */ /* 0x000ef00000000800 */
[----:B------:R-:W3:Y:S01]  /*0fe0*/  LDC R40, c[0x0][0xb24] ;  /* 0x0002c900ff287b82 */ /* 0x000ee20000000800 */
[----:B-1----:R-:W-:-:S07]  /*0ff0*/  I2FP.F32.U32 R3, R94 ;  /* 0x0000005e00037245 */ /* 0x002fce0000201000 */
[----:B------:R-:W1:Y:S01]  /*1000*/  S2UR UR36, SR_CTAID.Z ;  /* 0x00000000002479c3 */ /* 0x000e620000002700 */
[----:B--2---:R-:W-:Y:S01]  /*1010*/  ISETP.GE.AND P0, PT, R9, 0x1, PT ;  /* 0x000000010900780c */ /* 0x004fe20003f06270 */
[----:B----4-:R-:W-:Y:S01]  /*1020*/  IMAD.MOV.U32 R93, RZ, RZ, R11 ;  /* 0x000000ffff5d7224 */ /* 0x010fe200078e000b */
[----:B------:R-:W-:Y:S01]  /*1030*/  I2FP.F32.U32 R4, R11 ;  /* 0x0000000b00047245 */ /* 0x000fe20000201000 */
[----:B------:R-:W-:Y:S01]  /*1040*/  FMUL R3, R3, UR6 ;  /* 0x0000000603037c20 */ /* 0x000fe20008400000 */
[----:B------:R-:W2:Y:S03]  /*1050*/  LDCU UR6, c[0x0][0xb30] ;  /* 0x00016600ff0677ac */ /* 0x000ea60008000800 */
[----:B---3--:R-:W-:Y:S01]  /*1060*/  FMUL R4, R4, UR8 ;  /* 0x0000000804047c20 */ /* 0x008fe20008400000 */
[----:B------:R-:W3:Y:S08]  /*1070*/  F2I.U32.TRUNC.NTZ R81, R3 ;  /* 0x0000000300517305 */ /* 0x000ef0000020f000 */
[----:B------:R-:W4:Y:S01]  /*1080*/  F2I.U32.TRUNC.NTZ R92, R4 ;  /* 0x00000004005c7305 */ /* 0x000f22000020f000 */
[----:B--2---:R-:W-:Y:S01]  /*1090*/  UISETP.NE.AND UP3, UPT, UR6, 0x1, UPT ;  /* 0x000000010600788c */ /* 0x004fe2000bf65270 */
[----:B---3--:R-:W-:-:S05]  /*10a0*/  IADD3 R81, PT, PT, -R81, RZ, RZ ;  /* 0x000000ff51517210 */ /* 0x008fca0007ffe1ff */
[----:B------:R-:W-:Y:S01]  /*10b0*/  IMAD R81, R0, R81, R94 ;  /* 0x0000005100517224 */ /* 0x000fe200078e025e */
[----:B------:R-:W-:Y:S01]  /*10c0*/  PRMT R0, RZ, 0x7610, R0 ;  /* 0x00007610ff007816 */ /* 0x000fe20000000000 */
[----:B----4-:R-:W-:-:S04]  /*10d0*/  IMAD.MOV R92, RZ, RZ, -R92 ;  /* 0x000000ffff5c7224 */ /* 0x010fc800078e0a5c */
[----:B------:R-:W-:Y:S01]  /*10e0*/  IMAD R92, R2, R92, R11 ;  /* 0x0000005c025c7224 */ /* 0x000fe200078e020b */
[----:B-1----:R-:W-:Y:S06]  /*10f0*/  BRA.U UP4, `(.L_x_18) ;  /* 0x0000000104247547 */ /* 0x002fec000b800000 */
[----:B------:R-:W-:Y:S01]  /*1100*/  ISETP.NE.AND P1, PT, R81, RZ, PT ;  /* 0x000000ff5100720c */ /* 0x000fe20003f25270 */
[----:B------:R-:W-:Y:S01]  /*1110*/  IMAD.MOV.U32 R0, RZ, RZ, 0x3 ;  /* 0x00000003ff007424 */ /* 0x000fe200078e00ff */
[C---:B------:R-:W-:Y:S02]  /*1120*/  LOP3.LUT R3, R92.reuse, 0xfffffffe, RZ, 0xc0, !PT ;  /* 0xfffffffe5c037812 */ /* 0x040fe400078ec0ff */
[----:B------:R-:W-:Y:S02]  /*1130*/  ISETP.LT.U32.OR P1, PT, R92, 0x2, !P1 ;  /* 0x000000025c00780c */ /* 0x000fe40004f21470 */
[----:B------:R-:W-:Y:S02]  /*1140*/  SHF.L.U32 R0, R0, R3, RZ ;  /* 0x0000000300007219 */ /* 0x000fe400000006ff */
[----:B------:R-:W-:Y:S02]  /*1150*/  SEL R5, RZ, 0x1, !P1 ;  /* 0x00000001ff057807 */ /* 0x000fe40004800000 */
[----:B------:R-:W-:-:S05]  /*1160*/  SEL R2, RZ, 0x2, !P1 ;  /* 0x00000002ff027807 */ /* 0x000fca0004800000 */
[----:B------:R-:W-:-:S05]  /*1170*/  IMAD.IADD R2, R5, 0x1, R2 ;  /* 0x0000000105027824 */ /* 0x000fca00078e0202 */
[----:B------:R-:W-:Y:S02]  /*1180*/  PRMT R8, R2, 0x7610, R8 ;  /* 0x0000761002087816 */ /* 0x000fe40000000008 */
.L_x_18:
[----:B------:R-:W-:Y:S05]  /*1190*/  @!P0 BRA `(.L_x_19) ;  /* 0x0000000000b88947 */ /* 0x000fea0003800000 */
[----:B------:R-:W1:Y:S01]  /*11a0*/  LDC.64 R4, c[0x0][0xb18] ;  /* 0x0002c600ff047b82 */ /* 0x000e620000000a00 */
[----:B------:R-:W-:-:S07]  /*11b0*/  ISETP.NE.AND P0, PT, R9, 0x1, PT ;  /* 0x000000010900780c */ /* 0x000fce0003f05270 */
[----:B------:R-:W2:Y:S08]  /*11c0*/  LDC R14, c[0x0][0xb0c] ;  /* 0x0002c300ff0e7b82 */ /* 0x000eb00000000800 */
[----:B------:R-:W3:Y:S08]  /*11d0*/  LDC R13, c[0x0][0x370] ;  /* 0x0000dc00ff0d7b82 */ /* 0x000ef00000000800 */
[----:B------:R-:W4:Y:S01]  /*11e0*/  LDC R16, c[0x0][0x374] ;  /* 0x0000dd00ff107b82 */ /* 0x000f220000000800 */
[----:B-1----:R-:W-:-:S07]  /*11f0*/  ISETP.NE.AND P1, PT, R4, 0x1, PT ;  /* 0x000000010400780c */ /* 0x002fce0003f25270 */
[----:B------:R-:W3:Y:S01]  /*1200*/  LDC.64 R6, c[0x0][0xb10] ;  /* 0x0002c400ff067b82 */ /* 0x000ee20000000a00 */
[----:B--2---:R-:W-:-:S07]  /*1210*/  ISETP.NE.AND P2, PT, R14, 0x1, PT ;  /* 0x000000010e00780c */ /* 0x004fce0003f45270 */
[----:B------:R-:W1:Y:S08]  /*1220*/  LDC R12, c[0x0][0xb20] ;  /* 0x0002c800ff0c7b82 */ /* 0x000e700000000800 */
[----:B------:R-:W2:Y:S01]  /*1230*/  LDC.64 R2, c[0x0][0xb28] ;  /* 0x0002ca00ff027b82 */ /* 0x000ea20000000a00 */
[----:B----4-:R-:W-:-:S04]  /*1240*/  IMAD.HI.U32 R15, R16, R5, RZ ;  /* 0x00000005100f7227 */ /* 0x010fc800078e00ff */
[----:B------:R-:W-:-:S04]  /*1250*/  IMAD.HI.U32 R5, R94, R5, RZ ;  /* 0x000000055e057227 */ /* 0x000fc800078e00ff */
[----:B---3--:R-:W-:-:S04]  /*1260*/  IMAD.HI.U32 R18, R13, R6, RZ ;  /* 0x000000060d127227 */ /* 0x008fc800078e00ff */
[C---:B------:R-:W-:Y:S01]  /*1270*/  IMAD.HI.U32 R20, R11.reuse, R6, RZ ;  /* 0x000000060b147227 */ /* 0x040fe200078e00ff */
[-C--:B------:R-:W-:Y:S02]  /*1280*/  @P2 SHF.R.U32.HI R13, RZ, R7.reuse, R18 ;  /* 0x00000007ff0d2219 */ /* 0x080fe40000011612 */
[-C--:B-1----:R-:W-:Y:S02]  /*1290*/  @P1 SHF.R.U32.HI R16, RZ, R12.reuse, R15 ;  /* 0x0000000cff101219 */ /* 0x082fe4000001160f */
[----:B------:R-:W-:Y:S02]  /*12a0*/  SHF.R.U32.HI R5, RZ, R12, R5 ;  /* 0x0000000cff057219 */ /* 0x000fe40000011605 */
[----:B------:R-:W-:Y:S02]  /*12b0*/  SHF.R.U32.HI R20, RZ, R7, R20 ;  /* 0x00000007ff147219 */ /* 0x000fe40000011614 */
[----:B------:R-:W-:Y:S01]  /*12c0*/  SEL R5, R94, R5, !P1 ;  /* 0x000000055e057207 */ /* 0x000fe20004800000 */
[----:B--2---:R-:W-:Y:S01]  /*12d0*/  IMAD.HI.U32 R18, R16, R2, RZ ;  /* 0x0000000210127227 */ /* 0x004fe200078e00ff */
[----:B------:R-:W-:-:S02]  /*12e0*/  SEL R93, R11, R20, !P2 ;  /* 0x000000140b5d7207 */ /* 0x000fc40005000000 */
[----:B------:R-:W-:Y:S01]  /*12f0*/  IADD3 R7, PT, PT, -R5, RZ, RZ ;  /* 0x000000ff05077210 */ /* 0x000fe20007ffe1ff */
[----:B------:R-:W-:Y:S01]  /*1300*/  IMAD.HI.U32 R6, R13, R2, RZ ;  /* 0x000000020d067227 */ /* 0x000fe200078e00ff */
[----:B------:R-:W-:-:S03]  /*1310*/  @P0 SHF.R.U32.HI R16, RZ, R3, R18 ;  /* 0x00000003ff100219 */ /* 0x000fc60000011612 */
[----:B------:R-:W-:Y:S01]  /*1320*/  IMAD R7, R4, R7, R94 ;  /* 0x0000000704077224 */ /* 0x000fe200078e025e */
[----:B------:R-:W-:Y:S01]  /*1330*/  @P0 SHF.R.U32.HI R13, RZ, R3, R6 ;  /* 0x00000003ff0d0219 */ /* 0x000fe20000011606 */
[----:B------:R-:W-:-:S04]  /*1340*/  IMAD R16, R16, R9, RZ ;  /* 0x0000000910107224 */ /* 0x000fc800078e02ff */
[----:B------:R-:W-:Y:S01]  /*1350*/  IMAD R6, R13, R9, RZ ;  /* 0x000000090d067224 */ /* 0x000fe200078e02ff */
[----:B------:R-:W-:-:S04]  /*1360*/  ISETP.GE.AND P1, PT, R5, R16, PT ;  /* 0x000000100500720c */ /* 0x000fc80003f26270 */
[----:B------:R-:W-:Y:S01]  /*1370*/  ISETP.GE.OR P1, PT, R93, R6, P1 ;  /* 0x000000065d00720c */ /* 0x000fe20000f26670 */
[----:B------:R-:W-:-:S05]  /*1380*/  IMAD.HI.U32 R6, R5, R2, RZ ;  /* 0x0000000205067227 */ /* 0x000fca00078e00ff */
[----:B------:R-:W-:-:S04]  /*1390*/  SHF.R.U32.HI R6, RZ, R3, R6 ;  /* 0x00000003ff067219 */ /* 0x000fc80000011606 */
[----:B------:R-:W-:-:S03]  /*13a0*/  SEL R6, R5, R6, !P0 ;  /* 0x0000000605067207 */ /* 0x000fc60004000000 */
[----:B------:R-:W-:Y:S01]  /*13b0*/  @!P1 IMAD.HI.U32 R12, R93, R2, RZ ;  /* 0x000000025d0c9227 */ /* 0x000fe200078e00ff */
[----:B------:R-:W-:-:S04]  /*13c0*/  IADD3 R2, PT, PT, -R6, RZ, RZ ;  /* 0x000000ff06027210 */ /* 0x000fc80007ffe1ff */
[----:B------:R-:W-:Y:S01]  /*13d0*/  @!P1 SHF.R.U32.HI R12, RZ, R3, R12 ;  /* 0x00000003ff0c9219 */ /* 0x000fe2000001160c */
[----:B------:R-:W-:-:S03]  /*13e0*/  IMAD R2, R9, R2, R5 ;  /* 0x0000000209027224 */ /* 0x000fc600078e0205 */
[----:B------:R-:W-:-:S05]  /*13f0*/  @!P1 SEL R3, R93, R12, !P0 ;  /* 0x0000000c5d039207 */ /* 0x000fca0004000000 */
[--C-:B------:R-:W-:Y:S02]  /*1400*/  @!P1 IMAD.IADD R6, R6, 0x1, -R3.reuse ;  /* 0x0000000106069824 */ /* 0x100fe400078e0a03 */
[----:B------:R-:W-:Y:S01]  /*1410*/  @!P1 IMAD R3, R2, R13, R3 ;  /* 0x0000000d02039224 */ /* 0x000fe200078e0203 */
[----:B------:R-:W-:Y:S01]  /*1420*/  IADD3 R2, PT, PT, -R93, RZ, RZ ;  /* 0x000000ff5d027210 */ /* 0x000fe20007ffe1ff */
[----:B------:R-:W-:Y:S02]  /*1430*/  @!P1 IMAD R5, R6, R9, R93 ;  /* 0x0000000906059224 */ /* 0x000fe400078e025d */
[----:B------:R-:W-:Y:S02]  /*1440*/  @!P1 IMAD.MOV.U32 R93, RZ, RZ, R3 ;  /* 0x000000ffff5d9224 */ /* 0x000fe400078e0003 */
[----:B------:R-:W-:Y:S02]  /*1450*/  IMAD R2, R14, R2, R11 ;  /* 0x000000020e027224 */ /* 0x000fe400078e020b */
[----:B------:R-:W-:-:S02]  /*1460*/  IMAD R94, R5, R4, R7 ;  /* 0x00000004055e7224 */ /* 0x000fc400078e0207 */
[----:B------:R-:W-:Y:S02]  /*1470*/  IMAD R93, R93, R14, R2 ;  /* 0x0000000e5d5d7224 */ /* 0x000fe400078e0202 */
.L_x_19:
[----:B------:R-:W-:Y:S05]  /*1480*/  BRA.U UP3, `(.L_x_20) ;  /* 0x0000000103407547 */ /* 0x000fea000b800000 */
[----:B------:R-:W1:Y:S08]  /*1490*/  LDC.64 R4, c[0x0][0xb10] ;  /* 0x0002c400ff047b82 */ /* 0x000e700000000a00 */
[----:B------:R-:W2:Y:S08]  /*14a0*/  LDC.64 R2, c[0x0][0xb18] ;  /* 0x0002c600ff027b82 */ /* 0x000eb00000000a00 */
[----:B------:R-:W3:Y:S08]  /*14b0*/  LDC R6, c[0x0][0xb20] ;  /* 0x0002c800ff067b82 */ /* 0x000ef00000000800 */
[----:B------:R-:W4:Y:S01]  /*14c0*/  LDC R12, c[0x0][0xb0c] ;  /* 0x0002c300ff0c7b82 */ /* 0x000f220000000800 */
[----:B-1----:R-:W-:-:S05]  /*14d0*/  IMAD.HI.U32 R4, R93, R4, RZ ;  /* 0x000000045d047227 */ /* 0x002fca00078e00ff */
[----:B------:R-:W-:Y:S01]  /*14e0*/  SHF.R.U32.HI R4, RZ, R5, R4 ;  /* 0x00000005ff047219 */ /* 0x000fe20000011604 */
[----:B--2---:R-:W-:Y:S01]  /*14f0*/  IMAD.HI.U32 R3, R94, R3, RZ ;  /* 0x000000035e037227 */ /* 0x004fe200078e00ff */
[----:B------:R-:W-:-:S04]  /*1500*/  ISETP.NE.AND P0, PT, R2, 0x1, PT ;  /* 0x000000010200780c */ /* 0x000fc80003f05270 */
[----:B---3--:R-:W-:-:S04]  /*1510*/  SHF.R.U32.HI R3, RZ, R6, R3 ;  /* 0x00000006ff037219 */ /* 0x008fc80000011603 */
[----:B------:R-:W-:Y:S02]  /*1520*/  SEL R3, R94, R3, !P0 ;  /* 0x000000035e037207 */ /* 0x000fe40004000000 */
[----:B----4-:R-:W-:-:S04]  /*1530*/  ISETP.NE.AND P1, PT, R12, 0x1, PT ;  /* 0x000000010c00780c */ /* 0x010fc80003f25270 */
[----:B------:R-:W-:-:S05]  /*1540*/  SEL R6, R93, R4, !P1 ;  /* 0x000000045d067207 */ /* 0x000fca0004800000 */
[----:B------:R-:W-:Y:S02]  /*1550*/  IMAD.IADD R4, R3, 0x1, -R6 ;  /* 0x0000000103047824 */ /* 0x000fe400078e0a06 */
[----:B------:R-:W-:Y:S02]  /*1560*/  IMAD.IADD R3, R6, 0x1, -R3 ;  /* 0x0000000106037824 */ /* 0x000fe400078e0a03 */
[----:B------:R-:W-:Y:S02]  /*1570*/  IMAD R93, R4, R12, R93 ;  /* 0x0000000c045d7224 */ /* 0x000fe400078e025d */
[----:B------:R-:W-:Y:S02]  /*1580*/  IMAD R94, R3, R2, R94 ;  /* 0x00000002035e7224 */ /* 0x000fe400078e025e */
.L_x_20:
[----:B------:R-:W-:Y:S05]  /*1590*/  BRA.U !UP1, `(.L_x_21) ;  /* 0x00000001090c7547 */ /* 0x000fea000b800000 */
[----:B------:R-:W-:Y:S01]  /*15a0*/  UCGABAR_WAIT ;  /* 0x0000000000007dc7 */ /* 0x000fe20008000000 */
[----:B------:R-:W-:Y:S01]  /*15b0*/  CCTL.IVALL ;  /* 0x00000000ff00798f */ /* 0x000fe20002000000 */
[----:B------:R-:W-:Y:S05]  /*15c0*/  BRA `(.L_x_22) ;  /* 0x0000000000047947 */ /* 0x000fea0003800000 */
.L_x_21:
[----:B------:R-:W-:Y:S06]  /*15d0*/  BAR.SYNC.DEFER_BLOCKING 0x0 ;  /* 0x0000000000007b1d */ /* 0x000fec0000010000 */
.L_x_22:
[----:B------:R-:W-:Y:S05]  /*15e0*/  BRA.U UP2, `(.L_x_23) ;  /* 0x0000001502c07547 */ /* 0x000fea000b800000 */
[----:B------:R-:W1:Y:S01]  /*15f0*/  LDCU UR15, c[0x0][0x38c] ;  /* 0x00007180ff0f77ac */ /* 0x000e620008000800 */
[----:B------:R-:W2:Y:S01]  /*1600*/  LDC R9, c[0x0][0x370] ;  /* 0x0000dc00ff097b82 */ /* 0x000ea20000000800 */
[C---:B------:R-:W-:Y:S01]  /*1610*/  IMAD.SHL.U32 R17, R11.reuse, 0x20, RZ ;  /* 0x000000200b117824 */ /* 0x040fe200078e00ff */
[----:B------:R-:W-:Y:S01]  /*1620*/  PLOP3.LUT P1, PT, PT, PT, UP5, 0x80, 0x8 ;  /* 0x000000000008781c */ /* 0x000fe20003f2f058 */
[----:B------:R-:W-:Y:S01]  /*1630*/  UISETP.NE.AND UP1, UPT, UR10, URZ, UPT ;  /* 0x000000ff0a00728c */ /* 0x000fe2000bf25270 */
[----:B------:R-:W-:Y:S01]  /*1640*/  ISETP.NE.AND P4, PT, R10, RZ, P5 ;  /* 0x000000ff0a00720c */ /* 0x000fe20002f85270 */
[----:B------:R-:W-:Y:S01]  /*1650*/  IMAD.SHL.U32 R16, R11, 0x40, RZ ;  /* 0x000000400b107824 */ /* 0x000fe200078e00ff */
[----:B------:R-:W-:Y:S01]  /*1660*/  PLOP3.LUT P1, PT, P1, PT, PT, 0x8, 0x80 ;  /* 0x000000000080781c */ /* 0x000fe20000f2e170 */
[----:B------:R-:W-:Y:S01]  /*1670*/  IMAD.MOV.U32 R15, RZ, RZ, 0x1 ;  /* 0x00000001ff0f7424 */ /* 0x000fe200078e00ff */
[----:B------:R-:W3:Y:S01]  /*1680*/  LDC R0, c[0x0][0x374] ;  /* 0x0000dd00ff007b82 */ /* 0x000ee20000000800 */
[----:B------:R-:W-:Y:S01]  /*1690*/  IMAD.MOV.U32 R14, RZ, RZ, RZ ;  /* 0x000000ffff0e7224 */ /* 0x000fe200078e00ff */
[----:B------:R-:W-:Y:S01]  /*16a0*/  CS2R R12, SRZ ;  /* 0x00000000000c7805 */ /* 0x000fe2000001ff00 */
[----:B------:R-:W-:Y:S01]  /*16b0*/  IMAD.MOV.U32 R10, RZ, RZ, 0x1 ;  /* 0x00000001ff0a7424 */ /* 0x000fe200078e00ff */
[----:B------:R-:W-:Y:S01]  /*16c0*/  LOP3.LUT R17, R17, 0x20, RZ, 0xc0, !PT ;  /* 0x0000002011117812 */ /* 0x000fe200078ec0ff */
[----:B------:R-:W4:Y:S01]  /*16d0*/  LDCU.64 UR30, c[0x0][0x348] ;  /* 0x00006900ff1e77ac */ /* 0x000f220008000a00 */
[----:B-1----:R-:W-:-:S02]  /*16e0*/  UIADD3 UR4, UPT, UPT, UR15, 0xff, URZ ;  /* 0x000000ff0f047890 */ /* 0x002fc4000fffe0ff */
[----:B------:R-:W-:Y:S02]  /*16f0*/  USEL UR7, UR7, 0x2, UP1 ;  /* 0x0000000207077887 */ /* 0x000fe40008800000 */
[----:B------:R-:W-:Y:S01]  /*1700*/  USHF.R.S32.HI UR22, URZ, 0x1f, UR4 ;  /* 0x0000001fff167899 */ /* 0x000fe20008011404 */
[----:B------:R-:W-:-:S03]  /*1710*/  UMOV UR13, URZ ;  /* 0x000000ff000d7c82 */ /* 0x000fc60008000000 */
[----:B------:R-:W-:Y:S02]  /*1720*/  ULEA.HI UR22, UR22, UR4, URZ, 0x8 ;  /* 0x0000000416167291 */ /* 0x000fe4000f8f40ff */
[----:B------:R-:W-:Y:S02]  /*1730*/  UIADD3 UR4, UPT, UPT, UR15, -0x1, URZ ;  /* 0xffffffff0f047890 */ /* 0x000fe4000fffe0ff */
[----:B------:R-:W-:Y:S02]  /*1740*/  USHF.R.S32.HI UR22, URZ, 0x8, UR22 ;  /* 0x00000008ff167899 */ /* 0x000fe40008011416 */
[----:B------:R-:W-:Y:S02]  /*1750*/  UISETP.GE.U32.AND UP2, UPT, UR4, -0x1ff, UPT ;  /* 0xfffffe010400788c */ /* 0x000fe4000bf46070 */
[----:B------:R-:W-:Y:S02]  /*1760*/  UISETP.LT.U32.AND UP0, UPT, UR22, 0x9, UPT ;  /* 0x000000091600788c */ /* 0x000fe4000bf01070 */
[----:B------:R-:W-:-:S02]  /*1770*/  UIADD3 UR15, UPT, UPT, UR15, 0x1fe, URZ ;  /* 0x000001fe0f0f7890 */ /* 0x000fc4000fffe0ff */
[----:B------:R-:W-:-:S04]  /*1780*/  USEL UR21, UR22, 0x9, UP0 ;  /* 0x0000000916157887 */ /* 0x000fc80008000000 */
[----:B------:R-:W-:Y:S02]  /*1790*/  UIADD3 UR6, UPT, UPT, UR21, -0x1, URZ ;  /* 0xffffffff15067890 */ /* 0x000fe4000fffe0ff */
[----:B------:R-:W-:Y:S02]  /*17a0*/  @UP2 UIADD3 UR6, UPT, UPT, UR21, URZ, URZ ;  /* 0x000000ff15062290 */ /* 0x000fe4000fffe0ff */
[----:B------:R-:W-:Y:S02]  /*17b0*/  UIADD3 UR14, UPT, UPT, UR22, -UR21, URZ ;  /* 0x80000015160e7290 */ /* 0x000fe4000fffe0ff */
[----:B------:R-:W-:Y:S02]  /*17c0*/  UIADD3 UR5, UPT, UPT, UR6, 0x1, URZ ;  /* 0x0000000106057890 */ /* 0x000fe4000fffe0ff */
[----:B--2-4-:R-:W-:-:S12]  /*17d0*/  UIADD3 UR6, UPT, UPT, -UR6, URZ, URZ ;  /* 0x000000ff06067290 */ /* 0x014fd8000fffe1ff */
.L_x_43:
[----:B------:R-:W-:Y:S01]  /*17e0*/  UISETP.NE.AND UP0, UPT, UR37, URZ, UPT ;  /* 0x000000ff2500728c */ /* 0x000fe2000bf05270 */
[----:B------:R-:W1:Y:S08]  /*17f0*/  S2UR UR37, SR_CgaCtaId ;  /* 0x00000000002579c3 */ /* 0x000e700000008800 */
[----:B------:R-:W-:Y:S05]  /*1800*/  BRA.U UP0, `(.L_x_24) ;  /* 0x0000000100347547 */ /* 0x000fea000b800000 */
[----:B------:R-:W2:Y:S01]  /*1810*/  S2R R2, SR_CgaCtaId ;  /* 0x0000000000027919 */ /* 0x000ea20000008800 */
[----:B------:R-:W-:-:S04]  /*1820*/  MOV R3, 0x400 ;  /* 0x0000040000037802 */ /* 0x000fc80000000f00 */
[----:B--2---:R-:W-:Y:S02]  /*1830*/  LEA R3, R2, R3, 0x18 ;  /* 0x0000000302037211 */ /* 0x004fe400078ec0ff */
[----:B------:R-:W-:-:S03]  /*1840*/  SHF.L.U32 R2, R10, 0x1f, RZ ;  /* 0x0000001f0a027819 */ /* 0x000fc600000006ff */
[----:B------:R-:W-:-:S04]  /*1850*/  IMAD R3, R12, 0x8, R3 ;  /* 0x000000080c037824 */ /* 0x000fc800078e0203 */
[----:B------:R-:W2:Y:S02]  /*1860*/  SYNCS.PHASECHK.TRANS64.TRYWAIT P0, [R3+URZ+0x120], R2 ;  /* 0x00012002030075a7 */ /* 0x000ea400080011ff */
[----:B--2---:R-:W-:Y:S05]  /*1870*/  @!P0 BRA `(.L_x_25) ;  /* 0x0000005400b08947 */ /* 0x004fea0003800000 */
.L_x_119:
[----:B------:R-:W-:Y:S01]  /*1880*/  VIADD R12, R12, 0x1 ;  /* 0x000000010c0c7836 */ /* 0x000fe20000000000 */
[----:B------:R2:W-:Y:S04]  /*1890*/  SYNCS.ARRIVE.TRANS64.A1T0 RZ, [R3+URZ+0x110], RZ ;  /* 0x000110ff03ff79a7 */ /* 0x0005e800081000ff */
[----:B------:R-:W-:-:S04]  /*18a0*/  ISETP.NE.AND P0, PT, R12, 0x2, PT ;  /* 0x000000020c00780c */ /* 0x000fc80003f05270 */
[----:B------:R-:W-:Y:S02]  /*18b0*/  SEL R12, R12, RZ, P0 ;  /* 0x000000ff0c0c7207 */ /* 0x000fe40000000000 */
[----:B--2---:R-:W-:-:S04]  /*18c0*/  SEL R3, RZ, 0x1, P0 ;  /* 0x00000001ff037807 */ /* 0x004fc80000000000 */
[----:B------:R-:W-:-:S07]  /*18d0*/  LOP3.LUT R10, R10, R3, RZ, 0x3c, !PT ;  /* 0x000000030a0a7212 */ /* 0x000fce00078e3cff */
.L_x_24:
[----:B------:R-:W-:Y:S01]  /*18e0*/  UMOV UR4, 0x400 ;  /* 0x0000040000047882 */ /* 0x000fe20000000000 */
[----:B------:R-:W-:Y:S01]  /*18f0*/  LEA.HI R3, R93, R93, RZ, 0x1 ;  /* 0x0000005d5d037211 */ /* 0x000fe200078f08ff */
[----:B-1----:R-:W-:Y:S01]  /*1900*/  ULEA UR4, UR37, UR4, 0x18 ;  /* 0x0000000425047291 */ /* 0x002fe2000f8ec0ff */
[----:B------:R-:W-:Y:S01]  /*1910*/  SHF.L.U32 R2, R15, 0x1f, RZ ;  /* 0x0000001f0f027819 */ /* 0x000fe200000006ff */
[----:B------:R-:W-:Y:S01]  /*1920*/  UISETP.GE.U32.AND UP0, UPT, UR15, 0x1ff, UPT ;  /* 0x000001ff0f00788c */ /* 0x000fe2000bf06070 */
[----:B------:R-:W-:Y:S01]  /*1930*/  R2UR UR35, R16 ;  /* 0x00000000102372ca */ /* 0x000fe200000e0000 */
[----:B------:R-:W-:Y:S01]  /*1940*/  ULEA UR8, UR13, UR4, 0x3 ;  /* 0x000000040d087291 */ /* 0x000fe2000f8e18ff */
[----:B------:R-:W-:Y:S01]  /*1950*/  IMAD.SHL.U32 R3, R3, 0x40, RZ ;  /* 0x0000004003037824 */ /* 0x000fe200078e00ff */
[----:B------:R-:W-:Y:S01]  /*1960*/  R2UR UR19, R17 ;  /* 0x00000000111372ca */ /* 0x000fe200000e0000 */
[----:B------:R-:W-:-:S03]  /*1970*/  UMOV UR23, URZ ;  /* 0x000000ff00177c82 */ /* 0x000fc60008000000 */
[----:B------:R-:W-:-:S03]  /*1980*/  LOP3.LUT R3, R3, 0xffffff80, RZ, 0xc0, !PT ;  /* 0xffffff8003037812 */ /* 0x000fc600078ec0ff */
[----:B------:R1:W2:Y:S01]  /*1990*/  SYNCS.PHASECHK.TRANS64.TRYWAIT P0, [UR8+0x48], R2 ;  /* 0x00004802ff0075a7 */ /* 0x0002a20008001108 */
[----:B------:R-:W-:Y:S02]  /*19a0*/  R2UR UR9, R3 ;  /* 0x00000000030972ca */ /* 0x000fe400000e0000 */
[----:B------:R-:W-:-:S11]  /*19b0*/  R2UR UR8, R94 ;  /* 0x000000005e0872ca */ /* 0x000fd600000e0000 */
[----:B------:R-:W-:Y:S02]  /*19c0*/  ULOP3.LUT UR35, UR9, 0x40, UR35, 0xf8, !UPT ;  /* 0x0000004009237892 */ /* 0x000fe4000f8ef823 */
[----:B------:R-:W-:Y:S01]  /*19d0*/  ULEA UR19, UR8, UR19, 0x6 ;  /* 0x0000001308137291 */ /* 0x000fe2000f8e30ff */
[----:B------:R-:W-:Y:S11]  /*19e0*/  BRA.U !UP0, `(.L_x_26) ;  /* 0x0000000108f07547 */ /* 0x000ff6000b800000 */
[----:B------:R-:W-:Y:S01]  /*19f0*/  UMOV UR29, UR6 ;  /* 0x00000006001d7c82 */ /* 0x000fe20008000000 */
[----:B------:R-:W-:Y:S01]  /*1a00*/  UMOV UR44, UR13 ;  /* 0x0000000d002c7c82 */ /* 0x000fe20008000000 */
[----:B------:R-:W-:-:S05]  /*1a10*/  UMOV UR26, 0x80 ;  /* 0x00000080001a7882 */ /* 0x000fca0000000000 */
.L_x_32:
[----:B------:R-:W-:Y:S01]  /*1a20*/  ULEA UR33, UR44, UR4, 0x3 ;  /* 0x000000042c217291 */ /* 0x000fe2000f8e18ff */
[----:B------:R-:W-:Y:S01]  /*1a30*/  @P5 MOV R3, 0xc000 ;  /* 0x0000c00000035802 */ /* 0x000fe20000000f00 */
[----:B-12---:R-:W-:Y:S10]  /*1a40*/  @P0 BRA `(.L_x_27) ;  /* 0x00000000000c0947 */ /* 0x006ff40003800000 */
[----:B------:R-:W-:-:S04]  /*1a50*/  SHF.L.U32 R5, R15, 0x1f, RZ ;  /* 0x0000001f0f057819 */ /* 0x000fc800000006ff */
[----:B------:R-:W2:Y:S02]  /*1a60*/  SYNCS.PHASECHK.TRANS64.TRYWAIT P0, [UR33+0x48], R5 ;  /* 0x00004805ff0075a7 */ /* 0x000ea40008001121 */
[----:B--2---:R-:W-:Y:S05]  /*1a70*/  @!P0 BRA `(.L_x_28) ;  /* 0x0000005400448947 */ /* 0x004fea0003800000 */
.L_x_27:
[----:B------:R2:W-:Y:S01]  /*1a80*/  @P5 SYNCS.ARRIVE.TRANS64 RZ, [UR33], R3 ;  /* 0x00000003ffff59a7 */ /* 0x0005e20008000021 */
[----:B------:R-:W-:Y:S02]  /*1a90*/  ULOP3.LUT UR8, UR7, 0x2, URZ, 0xfc, !UPT ;  /* 0x0000000207087892 */ /* 0x000fe4000f8efcff */
[----:B------:R-:W-:Y:S02]  /*1aa0*/  UIADD3 UR29, UPT, UPT, UR29, 0x1, URZ ;  /* 0x000000011d1d7890 */ /* 0x000fe4000fffe0ff */
[----:B------:R-:W-:Y:S02]  /*1ab0*/  UISETP.NE.AND UP0, UPT, UR8, 0x2, UPT ;  /* 0x000000020800788c */ /* 0x000fe4000bf05270 */
[----:B------:R-:W-:-:S07]  /*1ac0*/  UISETP.NE.AND UP2, UPT, UR29, 0x1, UPT ;  /* 0x000000011d00788c */ /* 0x000fce000bf45270 */
[----:B------:R-:W-:Y:S05]  /*1ad0*/  BRA.U UP0, `(.L_x_29) ;  /* 0x0000000100047547 */ /* 0x000fea000b800000 */
[----:B------:R-:W-:Y:S05]  /*1ae0*/  BPT.TRAP 0x1 ;  /* 0x000000040000795c */ /* 0x000fea0000300000 */
.L_x_29:
[----:B------:R-:W-:Y:S04]  /*1af0*/  BSSY.RECONVERGENT B0, `(.L_x_30) ;  /* 0x0000003000007945 */ /* 0x000fe80003800200 */
[----:B------:R-:W-:Y:S05]  /*1b00*/  @!P4 BRA `(.L_x_31) ;  /* 0x000000000004c947 */ /* 0x000fea0003800000 */
[----:B------:R-:W-:Y:S05]  /*1b10*/  BPT.TRAP 0x1 ;  /* 0x000000040000795c */ /* 0x000fea0000300000 */
.L_x_31:
[----:B------:R-:W-:Y:S05]  /*1b20*/  BSYNC.RECONVERGENT B0 ;  /* 0x0000000000007941 */ /* 0x000fea0003800200 */
.L_x_30:
[----:B------:R-:W-:Y:S02]  /*1b30*/  UIADD3 UR13, UPT, UPT, UR44, 0x1, URZ ;  /* 0x000000012c0d7890 */ /* 0x000fe4000fffe0ff */
[----:B------:R-:W-:Y:S02]  /*1b40*/  ULEA UR24, UR44, UR4, 0xe ;  /* 0x000000042c187291 */ /* 0x000fe4000f8e70ff */
[----:B------:R-:W-:Y:S02]  /*1b50*/  UISETP.NE.AND UP0, UPT, UR13, 0x9, UPT ;  /* 0x000000090d00788c */ /* 0x000fe4000bf05270 */
[----:B------:R-:W-:Y:S02]  /*1b60*/  UIADD3 UR42, UP1, UPT, UR30, 0x80, URZ ;  /* 0x000000801e2a7890 */ /* 0x000fe4000ff3e0ff */
[----:B------:R-:W-:Y:S02]  /*1b70*/  USEL UR9, URZ, 0x1, UP0 ;  /* 0x00000001ff097887 */ /* 0x000fe40008000000 */
[----:B------:R-:W-:-:S02]  /*1b80*/  USEL UR13, UR13, URZ, UP0 ;  /* 0x000000ff0d0d7287 */ /* 0x000fc40008000000 */
[----:B------:R-:W-:Y:S02]  /*1b90*/  UIADD3 UR40, UP0, UPT, UR30, 0x180, URZ ;  /* 0x000001801e287890 */ /* 0x000fe4000ff1e0ff */
[----:B------:R-:W-:Y:S01]  /*1ba0*/  ULEA UR8, UR13, UR4, 0x3 ;  /* 0x000000040d087291 */ /* 0x000fe2000f8e18ff */
[----:B------:R-:W-:Y:S01]  /*1bb0*/  LOP3.LUT R15, R15, UR9, RZ, 0x3c, !PT ;  /* 0x000000090f0f7c12 */ /* 0x000fe2000f8e3cff */
[----:B------:R-:W-:Y:S02]  /*1bc0*/  UIADD3 UR34, UPT, UPT, UR26, -0x80, URZ ;  /* 0xffffff801a227890 */ /* 0x000fe4000fffe0ff */
[----:B------:R-:W-:Y:S01]  /*1bd0*/  ULOP3.LUT UR33, UR33, 0xfefffff8, URZ, 0xc0, !UPT ;  /* 0xfefffff821217892 */ /* 0x000fe2000f8ec0ff */
[----:B-1----:R-:W-:Y:S01]  /*1be0*/  SHF.L.U32 R2, R15, 0x1f, RZ ;  /* 0x0000001f0f027819 */ /* 0x002fe200000006ff */
[----:B------:R-:W-:Y:S02]  /*1bf0*/  UIADD3.X UR43, UPT, UPT, URZ, UR31, URZ, UP1, !UPT ;  /* 0x0000001fff2b7290 */ /* 0x000fe40008ffe4ff */
[----:B------:R-:W-:Y:S01]  /*1c00*/  UIADD3 UR32, UPT, UPT, UR24, 0x2400, URZ ;  /* 0x0000240018207890 */ /* 0x000fe2000fffe0ff */
[----:B------:R4:W1:Y:S01]  /*1c10*/  SYNCS.PHASECHK.TRANS64.TRYWAIT P0, [UR8+0x48], R2 ;  /* 0x00004802ff0075a7 */ /* 0x0008620008001108 */
[----:B------:R-:W-:-:S02]  /*1c20*/  ULEA UR8, UR44, UR4, 0xd ;  /* 0x000000042c087291 */ /* 0x000fc4000f8e68ff */
[----:B------:R-:W-:Y:S02]  /*1c30*/  UIADD3 UR24, UPT, UPT, UR24, 0x4400, URZ ;  /* 0x0000440018187890 */ /* 0x000fe4000fffe0ff */
[----:B------:R-:W-:Y:S02]  /*1c40*/  UIADD3.X UR41, UPT, UPT, URZ, UR31, URZ, UP0, !UPT ;  /* 0x0000001fff297290 */ /* 0x000fe400087fe4ff */
[----:B------:R-:W-:Y:S02]  /*1c50*/  UIADD3 UR16, UPT, UPT, UR8, 0x26400, URZ ;  /* 0x0002640008107890 */ /* 0x000fe4000fffe0ff */
[----:B------:R-:W-:Y:S01]  /*1c60*/  UIADD3 UR8, UPT, UPT, UR8, 0x27400, URZ ;  /* 0x0002740008087890 */ /* 0x000fe2000fffe0ff */
[----:B------:R-:W-:Y:S01]  /*1c70*/  UMOV UR38, 0x0 ;  /* 0x0000000000267882 */ /* 0x000fe20000000000 */
[----:B------:R-:W-:Y:S01]  /*1c80*/  UMOV UR39, 0x10000000 ;  /* 0x1000000000277882 */ /* 0x000fe20000000000 */
[----:B------:R-:W-:Y:S01]  /*1c90*/  UMOV UR27, UR35 ;  /* 0x00000023001b7c82 */ /* 0x000fe20008000000 */
[----:B------:R-:W-:Y:S01]  /*1ca0*/  UMOV UR28, UR36 ;  /* 0x00000024001c7c82 */ /* 0x000fe20008000000 */
[----:B------:R-:W-:Y:S01]  /*1cb0*/  UMOV UR25, UR33 ;  /* 0x0000002100197c82 */ /* 0x000fe20008000000 */
[----:B------:R-:W-:Y:S01]  /*1cc0*/  UMOV UR20, UR36 ;  /* 0x0000002400147c82 */ /* 0x000fe20008000000 */
[----:B------:R-:W-:Y:S01]  /*1cd0*/  UMOV UR17, UR33 ;  /* 0x0000002100117c82 */ /* 0x000fe20008000000 */
[----:B------:R-:W-:Y:S01]  /*1ce0*/  UMOV UR18, UR34 ;  /* 0x0000002200127c82 */ /* 0x000fe20008000000 */
[----:B------:R-:W-:Y:S01]  /*1cf0*/  UTMALDG.3D.2CTA [UR32], [UR42], desc[UR38] ;  /* 0x000026202a0075b4 */ /* 0x000fe20008211000 */
[----:B------:R-:W-:Y:S01]  /*1d00*/  UMOV UR10, UR26 ;  /* 0x0000001a000a7c82 */ /* 0x000fe20008000000 */
[----:B------:R-:W-:Y:S01]  /*1d10*/  UMOV UR11, UR19 ;  /* 0x00000013000b7c82 */ /* 0x000fe20008000000 */
[----:B------:R-:W-:Y:S01]  /*1d20*/  UMOV UR12, UR36 ;  /* 0x00000024000c7c82 */ /* 0x000fe20008000000 */
[----:B------:R-:W-:Y:S01]  /*1d30*/  UMOV UR9, UR33 ;  /* 0x0000002100097c82 */ /* 0x000fe20008000000 */
[----:B------:R-:W-:Y:S01]  /*1d40*/  UMOV UR23, UR5 ;  /* 0x0000000500177c82 */ /* 0x000fe20008000000 */
[----:B------:R-:W-:Y:S01]  /*1d50*/  UMOV UR44, UR13 ;  /* 0x0000000d002c7c82 */ /* 0x000fe20008000000 */
[----:B------:R2:W-:Y:S01]  /*1d60*/  UTMALDG.3D.2CTA [UR24], [UR42], desc[UR38] ;  /* 0x000026182a0075b4 */ /* 0x0005e20008211000 */
[----:B------:R4:W-:Y:S01]  /*1d70*/  UTMALDG.3D.2CTA [UR16], [UR40], desc[UR38] ;  /* 0x00002610280075b4 */ /* 0x0009e20008211000 */
[----:B------:R4:W-:Y:S01]  /*1d80*/  UTMALDG.3D.2CTA [UR8], [UR40], desc[UR38] ;  /* 0x00002608280075b4 */ /* 0x0009e20008211000 */
[----:B--2---:R-:W-:Y:S01]  /*1d90*/  UIADD3 UR26, UPT, UPT, UR26, 0x100, URZ ;  /* 0x000001001a1a7890 */ /* 0x004fe2000fffe0ff */
[----:B----4-:R-:W-:Y:S11]  /*1da0*/  BRA.U UP2, `(.L_x_32) ;  /* 0xfffffffd021c7547 */ /* 0x010ff6000b83ffff */
.L_x_26:
[----:B------:R-:W-:Y:S01]  /*1db0*/  ULEA UR8, UR13, UR4, 0x3 ;  /* 0x000000040d087291 */ /* 0x000fe2000f8e18ff */
[----:B-1----:R-:W-:Y:S01]  /*1dc0*/  SHF.L.U32 R2, R15, 0x1f, RZ ;  /* 0x0000001f0f027819 */ /* 0x002fe200000006ff */
[----:B------:R-:W-:Y:S01]  /*1dd0*/  @!P1 SYNCS.ARRIVE.TRANS64.A1T0 RZ, [UR4+0xa8], RZ ;  /* 0x0000a8ffffff99a7 */ /* 0x000fe20008100004 */
[----:B------:R-:W-:-:S06]  /*1de0*/  UISETP.GT.AND UP0, UPT, UR22, UR21, UPT ;  /* 0x000000151600728c */ /* 0x000fcc000bf04270 */
[----:B--2---:R1:W2:Y:S03]  /*1df0*/  SYNCS.PHASECHK.TRANS64.TRYWAIT P0, [UR8+0x48], R2 ;  /* 0x00004802ff0075a7 */ /* 0x0042a60008001108 */
[----:B------:R-:W-:Y:S05]  /*1e00*/  BRA.U !UP0, `(.L_x_33) ;  /* 0x0000000108e87547 */ /* 0x000fea000b800000 */
[----:B------:R-:W-:Y:S01]  /*1e10*/  UIADD3 UR29, UPT, UPT, UR14, UR23, URZ ;  /* 0x000000170e1d7290 */ /* 0x000fe2000fffe0ff */
[----:B------:R-:W-:-:S11]  /*1e20*/  UMOV UR44, UR13 ;  /* 0x0000000d002c7c82 */ /* 0x000fd60008000000 */
.L_x_39:
[----:B------:R-:W-:Y:S01]  /*1e30*/  ULEA UR33, UR44, UR4, 0x3 ;  /* 0x000000042c217291 */ /* 0x000fe2000f8e18ff */
[----:B--2---:R-:W-:Y:S01]  /*1e40*/  @P5 MOV R3, 0xc000 ;  /* 0x0000c00000035802 */ /* 0x004fe20000000f00 */
[----:B-12---:R-:W-:Y:S10]  /*1e50*/  @P0 BRA `(.L_x_34) ;  /* 0x00000000000c0947 */ /* 0x006ff40003800000 */
[----:B------:R-:W-:-:S04]  /*1e60*/  SHF.L.U32 R5, R15, 0x1f, RZ ;  /* 0x0000001f0f057819 */ /* 0x000fc800000006ff */
[----:B------:R-:W2:Y:S02]  /*1e70*/  SYNCS.PHASECHK.TRANS64.TRYWAIT P0, [UR33+0x48], R5 ;  /* 0x00004805ff0075a7 */ /* 0x000ea40008001121 */
[----:B--2---:R-:W-:Y:S05]  /*1e80*/  @!P0 BRA `(.L_x_35) ;  /* 0x0000005000588947 */ /* 0x004fea0003800000 */
.L_x_34:
[----:B------:R2:W-:Y:S01]  /*1e90*/  @P5 SYNCS.ARRIVE.TRANS64 RZ, [UR33], R3 ;  /* 0x00000003ffff59a7 */ /* 0x0005e20008000021 */
[----:B------:R-:W-:-:S04]  /*1ea0*/  ULOP3.LUT UR8, UR7, 0x2, URZ, 0xfc, !UPT ;  /* 0x0000000207087892 */ /* 0x000fc8000f8efcff */
[----:B------:R-:W-:-:S09]  /*1eb0*/  UISETP.NE.AND UP0, UPT, UR8, 0x2, UPT ;  /* 0x000000020800788c */ /* 0x000fd2000bf05270 */
[----:B------:R-:W-:Y:S05]  /*1ec0*/  BRA.U UP0, `(.L_x_36) ;  /* 0x0000000100047547 */ /* 0x000fea000b800000 */
[----:B------:R-:W-:Y:S05]  /*1ed0*/  BPT.TRAP 0x1 ;  /* 0x000000040000795c */ /* 0x000fea0000300000 */
.L_x_36:
[----:B------:R-:W-:Y:S04]  /*1ee0*/  BSSY.RECONVERGENT B0, `(.L_x_37) ;  /* 0x0000003000007945 */ /* 0x000fe80003800200 */
[----:B------:R-:W-:Y:S05]  /*1ef0*/  @!P4 BRA `(.L_x_38) ;  /* 0x000000000004c947 */ /* 0x000fea0003800000 */
[----:B------:R-:W-:Y:S05]  /*1f00*/  BPT.TRAP 0x1 ;  /* 0x000000040000795c */ /* 0x000fea0000300000 */
.L_x_38:
[----:B------:R-:W-:Y:S05]  /*1f10*/  BSYNC.RECONVERGENT B0 ;  /* 0x0000000000007941 */ /* 0x000fea0003800200 */
.L_x_37:
[----:B------:R-:W-:Y:S02]  /*1f20*/  UIADD3 UR13, UPT, UPT, UR44, 0x1, URZ ;  /* 0x000000012c0d7890 */ /* 0x000fe4000fffe0ff */
[----:B------:R-:W-:Y:S02]  /*1f30*/  ULEA UR24, UR44, UR4, 0xe ;  /* 0x000000042c187291 */ /* 0x000fe4000f8e70ff */
[----:B------:R-:W-:Y:S02]  /*1f40*/  UISETP.NE.AND UP0, UPT, UR13, 0x9, UPT ;  /* 0x000000090d00788c */ /* 0x000fe4000bf05270 */
[----:B------:R-:W-:Y:S02]  /*1f50*/  UIADD3 UR42, UP1, UPT, UR30, 0x80, URZ ;  /* 0x000000801e2a7890 */ /* 0x000fe4000ff3e0ff */
[----:B------:R-:W-:Y:S02]  /*1f60*/  USEL UR9, URZ, 0x1, UP0 ;  /* 0x00000001ff097887 */ /* 0x000fe40008000000 */
[----:B------:R-:W-:-:S02]  /*1f70*/  USEL UR13, UR13, URZ, UP0 ;  /* 0x000000ff0d0d7287 */ /* 0x000fc40008000000 */
[----:B------:R-:W-:Y:S02]  /*1f80*/  USHF.L.U32 UR34, UR23, 0x8, URZ ;  /* 0x0000000817227899 */ /* 0x000fe400080006ff */
[----:B------:R-:W-:Y:S01]  /*1f90*/  ULEA UR8, UR13, UR4, 0x3 ;  /* 0x000000040d087291 */ /* 0x000fe2000f8e18ff */
[----:B------:R-:W-:Y:S01]  /*1fa0*/  LOP3.LUT R15, R15, UR9, RZ, 0x3c, !PT ;  /* 0x000000090f0f7c12 */ /* 0x000fe2000f8e3cff */
[----:B------:R-:W-:Y:S02]  /*1fb0*/  UIADD3 UR40, UP0, UPT, UR30, 0x180, URZ ;  /* 0x000001801e287890 */ /* 0x000fe4000ff1e0ff */
[----:B------:R-:W-:Y:S01]  /*1fc0*/  ULOP3.LUT UR33, UR33, 0xfefffff8, URZ, 0xc0, !UPT ;  /* 0xfefffff821217892 */ /* 0x000fe2000f8ec0ff */
[----:B-1----:R-:W-:Y:S01]  /*1fd0*/  SHF.L.U32 R2, R15, 0x1f, RZ ;  /* 0x0000001f0f027819 */ /* 0x002fe200000006ff */
[----:B------:R-:W-:Y:S02]  /*1fe0*/  UIADD3.X UR43, UPT, UPT, URZ, UR31, URZ, UP1, !UPT ;  /* 0x0000001fff2b7290 */ /* 0x000fe40008ffe4ff */
[----:B------:R-:W-:Y:S01]  /*1ff0*/  UIADD3 UR32, UPT, UPT, UR24, 0x2400, URZ ;  /* 0x0000240018207890 */ /* 0x000fe2000fffe0ff */
[----:B------:R4:W1:Y:S01]  /*2000*/  SYNCS.PHASECHK.TRANS64.TRYWAIT P0, [UR8+0x48], R2 ;  /* 0x00004802ff0075a7 */ /* 0x0008620008001108 */
[----:B------:R-:W-:-:S02]  /*2010*/  ULEA UR8, UR44, UR4, 0xd ;  /* 0x000000042c087291 */ /* 0x000fc4000f8e68ff */
[----:B------:R-:W-:Y:S02]  /*2020*/  UIADD3 UR26, UPT, UPT, UR34, 0x80, URZ ;  /* 0x00000080221a7890 */ /* 0x000fe4000fffe0ff */
        /* <DEDUP_REMOVED lines=12> */
[----:B------:R4:W-:Y:S01]  /*20f0*/  UTMALDG.3D.2CTA [UR32], [UR42], desc[UR38] ;  /* 0x000026202a0075b4 */ /* 0x0009e20008211000 */
[----:B------:R-:W-:Y:S01]  /*2100*/  UMOV UR11, UR19 ;  /* 0x00000013000b7c82 */ /* 0x000fe20008000000 */
[----:B------:R-:W-:Y:S01]  /*2110*/  UMOV UR12, UR36 ;  /* 0x00000024000c7c82 */ /* 0x000fe20008000000 */
[----:B------:R-:W-:Y:S01]  /*2120*/  UMOV UR9, UR33 ;  /* 0x0000002100097c82 */ /* 0x000fe20008000000 */
[----:B------:R-:W-:Y:S01]  /*2130*/  UMOV UR10, UR26 ;  /* 0x0000001a000a7c82 */ /* 0x000fe20008000000 */
[----:B------:R-:W-:Y:S01]  /*2140*/  UIADD3 UR23, UPT, UPT, UR23, 0x1, URZ ;  /* 0x0000000117177890 */ /* 0x000fe2000fffe0ff */
[----:B------:R-:W-:Y:S01]  /*2150*/  UMOV UR44, UR13 ;  /* 0x0000000d002c7c82 */ /* 0x000fe20008000000 */
[----:B------:R4:W-:Y:S02]  /*2160*/  UTMALDG.3D.2CTA [UR24], [UR42], desc[UR38] ;  /* 0x000026182a0075b4 */ /* 0x0009e40008211000 */
[----:B------:R-:W-:Y:S01]  /*2170*/  UISETP.NE.AND UP0, UPT, UR23, UR29, UPT ;  /* 0x0000001d1700728c */ /* 0x000fe2000bf05270 */
[----:B------:R4:W-:Y:S01]  /*2180*/  UTMALDG.3D.2CTA [UR16], [UR40], desc[UR38] ;  /* 0x00002610280075b4 */ /* 0x0009e20008211000 */
[----:B------:R4:W-:Y:S07]  /*2190*/  UTMALDG.3D.2CTA [UR8], [UR40], desc[UR38] ;  /* 0x00002608280075b4 */ /* 0x0009ee0008211000 */
[----:B----4-:R-:W-:Y:S05]  /*21a0*/  BRA.U UP0, `(.L_x_39) ;  /* 0xfffffffd00207547 */ /* 0x010fea000b83ffff */
.L_x_33:
[C---:B-1----:R-:W-:Y:S01]  /*21b0*/  LEA R2, R14.reuse, UR4, 0x3 ;  /* 0x000000040e027c11 */ /* 0x042fe2000f8e18ff */
[----:B------:R-:W-:Y:S01]  /*21c0*/  NOP ;  /* 0x0000000000007918 */ /* 0x000fe20000000000 */
[----:B--2---:R-:W-:Y:S02]  /*21d0*/  SHF.L.U32 R3, R13, 0x1f, RZ ;  /* 0x0000001f0d037819 */ /* 0x004fe400000006ff */
[----:B------:R-:W-:Y:S02]  /*21e0*/  LEA R4, R14, UR4, 0x4 ;  /* 0x000000040e047c11 */ /* 0x000fe4000f8e20ff */
[----:B------:R-:W1:Y:S02]  /*21f0*/  SYNCS.PHASECHK.TRANS64.TRYWAIT P0, [R2+URZ+0xb0], R3 ;  /* 0x0000b003020075a7 */ /* 0x000e6400080011ff */
[----:B-1----:R-:W-:Y:S05]  /*2200*/  @!P0 BRA `(.L_x_40) ;  /* 0x0000004c00908947 */ /* 0x002fea0003800000 */
.L_x_122:
[----:B------:R-:W2:Y:S01]  /*2210*/  LDS.128 R4, [R4+0x140] ;  /* 0x0001400004047984 */ /* 0x000ea20000000c00 */
[----:B------:R-:W-:Y:S01]  /*2220*/  ISETP.GE.AND P0, PT, R40, 0x1, PT ;  /* 0x000000012800780c */ /* 0x000fe20003f06270 */
[----:B-1----:R-:W-:Y:S01]  /*2230*/  VIADD R2, R2, 0xc0 ;  /* 0x000000c002027836 */ /* 0x002fe20000000000 */
[----:B------:R-:W-:Y:S01]  /*2240*/  @!PT LDS RZ, [RZ] ;  /* 0x00000000fffff984 */ /* 0x000fe20000000800 */
[----:B------:R-:W-:Y:S01]  /*2250*/  @!PT LDS RZ, [RZ] ;  /* 0x00000000fffff984 */ /* 0x000fe20000000800 */
[----:B------:R-:W-:Y:S01]  /*2260*/  @!PT LDS RZ, [RZ] ;  /* 0x00000000fffff984 */ /* 0x000fe20000000800 */
[----:B------:R-:W-:Y:S01]  /*2270*/  @!PT LDS RZ, [RZ] ;  /* 0x00000000fffff984 */ /* 0x000fe20000000800 */
[----:B------:R1:W-:Y:S06]  /*2280*/  MEMBAR.ALL.CTA ;  /* 0x0000000000007992 */ /* 0x0003ec0000008000 */
[----:B-1----:R-:W1:Y:S01]  /*2290*/  FENCE.VIEW.ASYNC.S ;  /* 0x00000000000073c6 */ /* 0x002e620000000000 */
[----:B------:R-:W-:-:S04]  /*22a0*/  PRMT R2, RZ, 0x654, R2 ;  /* 0x00000654ff027816 */ /* 0x000fc80000000002 */
[----:B-1----:R1:W-:Y:S01]  /*22b0*/  SYNCS.ARRIVE.TRANS64.RED.A1T0 RZ, [R2+URZ], RZ ;  /* 0x000000ff02ff79a7 */ /* 0x0023e200081004ff */
[----:B--2---:R-:W-:-:S13]  /*22c0*/  LOP3.LUT P2, RZ, R6, 0x1, RZ, 0xc0, !PT ;  /* 0x0000000106ff7812 */ /* 0x004fda000784c0ff */
[----:B------:R-:W-:Y:S01]  /*22d0*/  @P2 SHF.R.U32.HI R3, RZ, 0x10, R5 ;  /* 0x00000010ff032819 */ /* 0x000fe20000011605 */
[----:B------:R-:W-:Y:S01]  /*22e0*/  VOTEU.ANY UP0, P2 ;  /* 0x0000000000ff7886 */ /* 0x000fe20001000100 */
[----:B------:R-:W-:Y:S02]  /*22f0*/  @P2 MOV R11, R4 ;  /* 0x00000004000b2202 */ /* 0x000fe40000000f00 */
[----:B------:R-:W-:Y:S02]  /*2300*/  @P2 R2UR.BROADCAST UR8, R3 ;  /* 0x00000000030822ca */ /* 0x000fe400008e0000 */
[----:B------:R-:W-:-:S11]  /*2310*/  @P2 LOP3.LUT R8, R5, 0xffff, RZ, 0xc0, !PT ;  /* 0x0000ffff05082812 */ /* 0x000fd600078ec0ff */
[----:B------:R-:W-:Y:S01]  /*2320*/  @UP0 UMOV UR36, UR8 ;  /* 0x0000000800240c82 */ /* 0x000fe20008000000 */
[----:B-1----:R-:W-:Y:S05]  /*2330*/  @!P0 BRA `(.L_x_41) ;  /* 0x0000000000b88947 */ /* 0x002fea0003800000 */
[----:B------:R-:W3:Y:S01]  /*2340*/  LDC.64 R4, c[0x0][0xb18] ;  /* 0x0002c600ff047b82 */ /* 0x000ee20000000a00 */
[----:B------:R-:W-:-:S07]  /*2350*/  ISETP.NE.AND P3, PT, R40, 0x1, PT ;  /* 0x000000012800780c */ /* 0x000fce0003f65270 */
[----:B------:R-:W1:Y:S08]  /*2360*/  LDC.64 R6, c[0x0][0xb10] ;  /* 0x0002c400ff067b82 */ /* 0x000e700000000a00 */
[----:B------:R-:W2:Y:S08]  /*2370*/  LDC R18, c[0x0][0xb20] ;  /* 0x0002c800ff127b82 */ /* 0x000eb00000000800 */
[----:B------:R-:W4:Y:S01]  /*2380*/  LDC R20, c[0x0][0xb0c] ;  /* 0x0002c300ff147b82 */ /* 0x000f220000000800 */
[----:B---3--:R-:W-:Y:S01]  /*2390*/  IMAD.HI.U32 R19, R0, R5, RZ ;  /* 0x0000000500137227 */ /* 0x008fe200078e00ff */
[----:B------:R-:W-:-:S03]  /*23a0*/  ISETP.NE.AND P0, PT, R4, 0x1, PT ;  /* 0x000000010400780c */ /* 0x000fc60003f05270 */
[----:B------:R-:W-:-:S03]  /*23b0*/  IMAD.HI.U32 R5, R8, R5, RZ ;  /* 0x0000000508057227 */ /* 0x000fc600078e00ff */
[----:B------:R-:W3:Y:S01]  /*23c0*/  LDC.64 R2, c[0x0][0xb28] ;  /* 0x0002ca00ff027b82 */ /* 0x000ee20000000a00 */
[----:B-1----:R-:W-:-:S04]  /*23d0*/  IMAD.HI.U32 R22, R9, R6, RZ ;  /* 0x0000000609167227 */ /* 0x002fc800078e00ff */
[----:B------:R-:W-:Y:S01]  /*23e0*/  IMAD.HI.U32 R24, R11, R6, RZ ;  /* 0x000000060b187227 */ /* 0x000fe200078e00ff */
[----:B------:R-:W-:Y:S02]  /*23f0*/  SHF.R.U32.HI R22, RZ, R7, R22 ;  /* 0x00000007ff167219 */ /* 0x000fe40000011616 */
[-C--:B--2---:R-:W-:Y:S02]  /*2400*/  SHF.R.U32.HI R19, RZ, R18.reuse, R19 ;  /* 0x00000012ff137219 */ /* 0x084fe40000011613 */
[----:B------:R-:W-:Y:S02]  /*2410*/  SHF.R.U32.HI R5, RZ, R18, R5 ;  /* 0x00000012ff057219 */ /* 0x000fe40000011605 */
[----:B------:R-:W-:Y:S02]  /*2420*/  SEL R19, R0, R19, !P0 ;  /* 0x0000001300137207 */ /* 0x000fe40004000000 */
[----:B------:R-:W-:Y:S02]  /*2430*/  SHF.R.U32.HI R24, RZ, R7, R24 ;  /* 0x00000007ff187219 */ /* 0x000fe40000011618 */
[----:B----4-:R-:W-:-:S02]  /*2440*/  ISETP.NE.AND P1, PT, R20, 0x1, PT ;  /* 0x000000011400780c */ /* 0x010fc40003f25270 */
[----:B------:R-:W-:Y:S02]  /*2450*/  SEL R5, R8, R5, !P0 ;  /* 0x0000000508057207 */ /* 0x000fe40004000000 */
[----:B------:R-:W-:Y:S02]  /*2460*/  SEL R21, R9, R22, !P1 ;  /* 0x0000001609157207 */ /* 0x000fe40004800000 */
[----:B------:R-:W-:Y:S01]  /*2470*/  SEL R7, R11, R24, !P1 ;  /* 0x000000180b077207 */ /* 0x000fe20004800000 */
[----:B---3--:R-:W-:-:S04]  /*2480*/  IMAD.HI.U32 R22, R19, R2, RZ ;  /* 0x0000000213167227 */ /* 0x008fc800078e00ff */
[----:B------:R-:W-:Y:S01]  /*2490*/  IMAD.HI.U32 R6, R21, R2, RZ ;  /* 0x0000000215067227 */ /* 0x000fe200078e00ff */
[----:B------:R-:W-:-:S04]  /*24a0*/  @P3 SHF.R.U32.HI R19, RZ, R3, R22 ;  /* 0x00000003ff133219 */ /* 0x000fc80000011616 */
[----:B------:R-:W-:Y:S01]  /*24b0*/  @P3 SHF.R.U32.HI R21, RZ, R3, R6 ;  /* 0x00000003ff153219 */ /* 0x000fe20000011606 */
[----:B------:R-:W-:-:S04]  /*24c0*/  IMAD R19, R40, R19, RZ ;  /* 0x0000001328137224 */ /* 0x000fc800078e02ff */
[----:B------:R-:W-:Y:S01]  /*24d0*/  IMAD R6, R40, R21, RZ ;  /* 0x0000001528067224 */ /* 0x000fe200078e02ff */
[C---:B------:R-:W-:Y:S02]  /*24e0*/  ISETP.GE.AND P0, PT, R5.reuse, R19, PT ;  /* 0x000000130500720c */ /* 0x040fe40003f06270 */
[----:B------:R-:W-:Y:S02]  /*24f0*/  IADD3 R19, PT, PT, -R5, RZ, RZ ;  /* 0x000000ff05137210 */ /* 0x000fe40007ffe1ff */
[----:B------:R-:W-:Y:S01]  /*2500*/  ISETP.GE.OR P0, PT, R7, R6, P0 ;  /* 0x000000060700720c */ /* 0x000fe20000706670 */
[----:B------:R-:W-:-:S04]  /*2510*/  IMAD.HI.U32 R6, R5, R2, RZ ;  /* 0x0000000205067227 */ /* 0x000fc800078e00ff */
[----:B------:R-:W-:Y:S01]  /*2520*/  IMAD R8, R4, R19, R8 ;  /* 0x0000001304087224 */ /* 0x000fe200078e0208 */
[----:B------:R-:W-:-:S04]  /*2530*/  SHF.R.U32.HI R6, RZ, R3, R6 ;  /* 0x00000003ff067219 */ /* 0x000fc80000011606 */
[----:B------:R-:W-:-:S03]  /*2540*/  SEL R6, R5, R6, !P3 ;  /* 0x0000000605067207 */ /* 0x000fc60005800000 */
[----:B------:R-:W-:-:S04]  /*2550*/  @!P0 IMAD.HI.U32 R18, R7, R2, RZ ;  /* 0x0000000207128227 */ /* 0x000fc800078e00ff */
[----:B------:R-:W-:Y:S01]  /*2560*/  IMAD.MOV R2, RZ, RZ, -R6 ;  /* 0x000000ffff027224 */ /* 0x000fe200078e0a06 */
[----:B------:R-:W-:-:S03]  /*2570*/  @!P0 SHF.R.U32.HI R18, RZ, R3, R18 ;  /* 0x00000003ff128219 */ /* 0x000fc60000011612 */
[----:B------:R-:W-:Y:S01]  /*2580*/  IMAD R2, R40, R2, R5 ;  /* 0x0000000228027224 */ /* 0x000fe200078e0205 */
        /* <DEDUP_REMOVED lines=9> */
.L_x_41:
[----:B------:R-:W1:Y:S02]  /*2620*/  LDCU UR8, c[0x0][0xb30] ;  /* 0x00016600ff0877ac */ /* 0x000e640008000800 */
[----:B-1----:R-:W-:-:S09]  /*2630*/  UISETP.NE.AND UP0, UPT, UR8, 0x1, UPT ;  /* 0x000000010800788c */ /* 0x002fd2000bf05270 */
[----:B------:R-:W-:Y:S05]  /*2640*/  BRA.U UP0, `(.L_x_42) ;  /* 0x0000000100407547 */ /* 0x000fea000b800000 */
[----:B------:R-:W1:Y:S08]  /*2650*/  LDC.64 R4, c[0x0][0xb10] ;  /* 0x0002c400ff047b82 */ /* 0x000e700000000a00 */
[----:B------:R-:W2:Y:S08]  /*2660*/  LDC.64 R2, c[0x0][0xb18] ;  /* 0x0002c600ff027b82 */ /* 0x000eb00000000a00 */
[----:B------:R-:W4:Y:S08]  /*2670*/  LDC R6, c[0x0][0xb20] ;  /* 0x0002c800ff067b82 */ /* 0x000f300000000800 */
[----:B------:R-:W3:Y:S01]  /*2680*/  LDC R18, c[0x0][0xb0c] ;  /* 0x0002c300ff127b82 */ /* 0x000ee20000000800 */
[----:B-1----:R-:W-:-:S05]  /*2690*/  IMAD.HI.U32 R4, R11, R4, RZ ;  /* 0x000000040b047227 */ /* 0x002fca00078e00ff */
[----:B------:R-:W-:Y:S01]  /*26a0*/  SHF.R.U32.HI R4, RZ, R5, R4 ;  /* 0x00000005ff047219 */ /* 0x000fe20000011604 */
[----:B--2---:R-:W-:Y:S01]  /*26b0*/  IMAD.HI.U32 R3, R8, R3, RZ ;  /* 0x0000000308037227 */ /* 0x004fe200078e00ff */
[----:B------:R-:W-:-:S04]  /*26c0*/  ISETP.NE.AND P0, PT, R2, 0x1, PT ;  /* 0x000000010200780c */ /* 0x000fc80003f05270 */
[----:B----4-:R-:W-:-:S04]  /*26d0*/  SHF.R.U32.HI R3, RZ, R6, R3 ;  /* 0x00000006ff037219 */ /* 0x010fc80000011603 */
[----:B------:R-:W-:Y:S02]  /*26e0*/  SEL R3, R8, R3, !P0 ;  /* 0x0000000308037207 */ /* 0x000fe40004000000 */
[----:B---3--:R-:W-:-:S04]  /*26f0*/  ISETP.NE.AND P1, PT, R18, 0x1, PT ;  /* 0x000000011200780c */ /* 0x008fc80003f25270 */
[----:B------:R-:W-:-:S05]  /*2700*/  SEL R4, R11, R4, !P1 ;  /* 0x000000040b047207 */ /* 0x000fca0004800000 */
[----:B------:R-:W-:Y:S02]  /*2710*/  IMAD.IADD R5, R3, 0x1, -R4 ;  /* 0x0000000103057824 */ /* 0x000fe400078e0a04 */
[----:B------:R-:W-:Y:S02]  /*2720*/  IMAD.IADD R3, R4, 0x1, -R3 ;  /* 0x0000000104037824 */ /* 0x000fe400078e0a03 */
[----:B------:R-:W-:Y:S02]  /*2730*/  IMAD R11, R5, R18, R11 ;  /* 0x00000012050b7224 */ /* 0x000fe400078e020b */
[----:B------:R-:W-:-:S07]  /*2740*/  IMAD R8, R3, R2, R8 ;  /* 0x0000000203087224 */ /* 0x000fce00078e0208 */
.L_x_42:
[----:B------:R-:W-:Y:S01]  /*2750*/  VIADD R14, R14, 0x1 ;  /* 0x000000010e0e7836 */ /* 0x000fe20000000000 */
[----:B------:R-:W-:Y:S01]  /*2760*/  PLOP3.LUT P1, PT, PT, PT, PT, 0x80, 0x8 ;  /* 0x000000000008781c */ /* 0x000fe20003f2f070 */
[----:B------:R-:W-:Y:S02]  /*2770*/  IMAD.IADD R93, R11, 0x1, R92 ;  /* 0x000000010b5d7824 */ /* 0x000fe400078e025c */
[----:B------:R-:W-:Y:S01]  /*2780*/  IMAD.IADD R94, R8, 0x1, R81 ;  /* 0x00000001085e7824 */ /* 0x000fe200078e0251 */
[----:B------:R-:W-:-:S04]  /*2790*/  ISETP.NE.AND P0, PT, R14, 0x2, PT ;  /* 0x000000020e00780c */ /* 0x000fc80003f05270 */
[----:B------:R-:W-:Y:S02]  /*27a0*/  SEL R2, RZ, 0x1, P0 ;  /* 0x00000001ff027807 */ /* 0x000fe40000000000 */
[----:B------:R-:W-:Y:S02]  /*27b0*/  SEL R14, R14, RZ, P0 ;  /* 0x000000ff0e0e7207 */ /* 0x000fe40000000000 */
[----:B------:R-:W-:Y:S01]  /*27c0*/  LOP3.LUT R13, R13, R2, RZ, 0x3c, !PT ;  /* 0x000000020d0d7212 */ /* 0x000fe200078e3cff */
[----:B------:R-:W-:Y:S06]  /*27d0*/  @P2 BRA `(.L_x_43) ;  /* 0xfffffff000002947 */ /* 0x000fec000383ffff */
[----:B------:R-:W-:Y:S01]  /*27e0*/  UIADD3 UR4, UPT, UPT, UR4, 0x48, URZ ;  /* 0x0000004804047890 */ /* 0x000fe2000fffe0ff */
[----:B------:R-:W-:-:S03]  /*27f0*/  SHF.L.U32 R3, R15, 0x1f, RZ ;  /* 0x0000001f0f037819 */ /* 0x000fc600000006ff */
[----:B------:R-:W-:-:S09]  /*2800*/  ULEA UR5, UR13, UR4, 0x3 ;  /* 0x000000040d057291 */ /* 0x000fd2000f8e18ff */
[----:B------:R-:W1:Y:S02]  /*2810*/  SYNCS.PHASECHK.TRANS64.TRYWAIT P0, [UR5], R3 ;  /* 0x00000003ff0075a7 */ /* 0x000e640008001105 */
[----:B-1----:R-:W-:Y:S05]  /*2820*/  @!P0 BRA `(.L_x_44) ;  /* 0x00000048001c8947 */ /* 0x002fea0003800000 */
.L_x_124:
[----:B------:R-:W-:-:S04]  /*2830*/  UIADD3 UR6, UPT, UPT, UR13, 0x1, URZ ;  /* 0x000000010d067890 */ /* 0x000fc8000fffe0ff */
[----:B------:R-:W-:-:S04]  /*2840*/  UISETP.NE.AND UP0, UPT, UR6, 0x9, UPT ;  /* 0x000000090600788c */ /* 0x000fc8000bf05270 */
[----:B------:R-:W-:Y:S02]  /*2850*/  USEL UR7, URZ, 0x1, UP0 ;  /* 0x00000001ff077887 */ /* 0x000fe40008000000 */
[----:B------:R-:W-:-:S04]  /*2860*/  USEL UR6, UR6, URZ, UP0 ;  /* 0x000000ff06067287 */ /* 0x000fc80008000000 */
[----:B------:R-:W-:Y:S01]  /*2870*/  ULEA UR5, UR6, UR4, 0x3 ;  /* 0x0000000406057291 */ /* 0x000fe2000f8e18ff */
[----:B------:R-:W-:-:S04]  /*2880*/  LOP3.LUT R2, R15, UR7, RZ, 0x3c, !PT ;  /* 0x000000070f027c12 */ /* 0x000fc8000f8e3cff */
[----:B-1----:R-:W-:-:S04]  /*2890*/  SHF.L.U32 R3, R2, 0x1f, RZ ;  /* 0x0000001f02037819 */ /* 0x002fc800000006ff */
[----:B------:R-:W1:Y:S02]  /*28a0*/  SYNCS.PHASECHK.TRANS64.TRYWAIT P0, [UR5], R3 ;  /* 0x00000003ff0075a7 */ /* 0x000e640008001105 */
[----:B-1----:R-:W-:Y:S05]  /*28b0*/  @!P0 BRA `(.L_x_45) ;  /* 0x0000004800108947 */ /* 0x002fea0003800000 */
.L_x_126:
        /* <DEDUP_REMOVED lines=9> */
.L_x_128:
        /* <DEDUP_REMOVED lines=9> */
.L_x_130:
        /* <DEDUP_REMOVED lines=9> */
.L_x_132:
        /* <DEDUP_REMOVED lines=9> */
.L_x_134:
        /* <DEDUP_REMOVED lines=9> */
.L_x_136:
        /* <DEDUP_REMOVED lines=9> */
.L_x_138:
[----:B------:R-:W-:-:S04]  /*2c20*/  UIADD3 UR6, UPT, UPT, UR6, 0x1, URZ ;  /* 0x0000000106067890 */ /* 0x000fc8000fffe0ff */
[----:B------:R-:W-:-:S04]  /*2c30*/  UISETP.NE.AND UP0, UPT, UR6, 0x9, UPT ;  /* 0x000000090600788c */ /* 0x000fc8000bf05270 */
[----:B------:R-:W-:Y:S02]  /*2c40*/  USEL UR5, URZ, 0x1, UP0 ;  /* 0x00000001ff057887 */ /* 0x000fe40008000000 */
[----:B------:R-:W-:-:S04]  /*2c50*/  USEL UR6, UR6, URZ, UP0 ;  /* 0x000000ff06067287 */ /* 0x000fc80008000000 */
[----:B------:R-:W-:Y:S01]  /*2c60*/  ULEA UR6, UR6, UR4, 0x3 ;  /* 0x0000000406067291 */ /* 0x000fe2000f8e18ff */
[----:B-1----:R-:W-:-:S04]  /*2c70*/  LOP3.LUT R3, R2, UR5, RZ, 0x3c, !PT ;  /* 0x0000000502037c12 */ /* 0x002fc8000f8e3cff */
[----:B------:R-:W-:Y:S01]  /*2c80*/  SHF.L.U32 R3, R3, 0x1f, RZ ;  /* 0x0000001f03037819 */ /* 0x000fe200000006ff */
[----:B---3--:R-:W-:-:S07]  /*2c90*/  IMAD.U32 R0, RZ, RZ, UR6 ;  /* 0x00000006ff007e24 */ /* 0x008fce000f8e00ff */
.L_x_52:
[----:B-1----:R1:W2:Y:S02]  /*2ca0*/  SYNCS.PHASECHK.TRANS64.TRYWAIT P0, [R0+URZ], R3 ;  /* 0x00000003000075a7 */ /* 0x0022a400080011ff */
[----:B--2---:R-:W-:Y:S05]  /*2cb0*/  @!P0 NANOSLEEP.SYNCS 0x989680 ;  /* 0x009896800000895d */ /* 0x004fea0003900000 */
[----:B------:R-:W2:Y:S02]  /*2cc0*/  @!P0 SYNCS.PHASECHK.TRANS64 P0, [R0+URZ], R3 ;  /* 0x00000003000085a7 */ /* 0x000ea400080010ff */
[----:B--2---:R-:W-:Y:S05]  /*2cd0*/  @P0 EXIT ;  /* 0x000000000000094d */ /* 0x004fea0003800000 */
[----:B------:R-:W-:Y:S05]  /*2ce0*/  BRA `(.L_x_52) ;  /* 0xfffffffc00ec7947 */ /* 0x000fea000383ffff */
.L_x_23:
[----:B------:R-:W-:-:S04]  /*2cf0*/  UISETP.NE.AND UP1, UPT, UR37, URZ, UPT ;  /* 0x000000ff2500728c */ /* 0x000fc8000bf25270 */
[----:B------:R-:W-:-:S09]  /*2d00*/  UISETP.NE.OR UP1, UPT, UR10, 0x1, UP1 ;  /* 0x000000010a00788c */ /* 0x000fd20008f25670 */
[----:B------:R-:W-:Y:S05]  /*2d10*/  BRA.U UP1, `(.L_x_53) ;  /* 0x00000005014c7547 */ /* 0x000fea000b800000 */
[----:B------:R-:W-:Y:S01]  /*2d20*/  HFMA2 R11, -RZ, RZ, 0, 0 ;  /* 0x00000000ff0b7431 */ /* 0x000fe200000001ff */
[----:B------:R-:W-:Y:S01]  /*2d30*/  ISETP.GE.U32.AND P2, PT, R10, 0x2, PT ;  /* 0x000000020a00780c */ /* 0x000fe20003f46070 */
[----:B------:R-:W-:Y:S01]  /*2d40*/  IMAD.MOV.U32 R12, RZ, RZ, 0x1 ;  /* 0x00000001ff0c7424 */ /* 0x000fe200078e00ff */
[----:B------:R-:W-:Y:S01]  /*2d50*/  CS2R R8, SRZ ;  /* 0x0000000000087805 */ /* 0x000fe2000001ff00 */
[----:B------:R-:W-:Y:S01]  /*2d60*/  IMAD.MOV.U32 R3, RZ, RZ, RZ ;  /* 0x000000ffff037224 */ /* 0x000fe200078e00ff */
[----:B------:R-:W-:Y:S01]  /*2d70*/  UMOV UR4, 0x400 ;  /* 0x0000040000047882 */ /* 0x000fe20000000000 */
[----:B------:R-:W-:Y:S01]  /*2d80*/  UMOV UR6, URZ ;  /* 0x000000ff00067c82 */ /* 0x000fe20008000000 */
[----:B------:R-:W-:-:S12]  /*2d90*/  ULEA UR37, UR37, UR4, 0x18 ;  /* 0x0000000425257291 */ /* 0x000fd8000f8ec0ff */
.L_x_57:
[----:B------:R-:W-:Y:S02]  /*2da0*/  LEA R0, R3, UR37, 0x3 ;  /* 0x0000002503007c11 */ /* 0x000fe4000f8e18ff */
[----:B------:R-:W-:-:S03]  /*2db0*/  SHF.L.U32 R5, R8, 0x1f, RZ ;  /* 0x0000001f08057819 */ /* 0x000fc600000006ff */
[----:B------:R-:W-:Y:S01]  /*2dc0*/  VIADD R4, R0, 0x120 ;  /* 0x0000012000047836 */ /* 0x000fe20000000000 */
[----:B------:R-:W1:Y:S02]  /*2dd0*/  SYNCS.PHASECHK.TRANS64.TRYWAIT P0, [R0+URZ+0x110], R5 ;  /* 0x00011005000075a7 */ /* 0x000e6400080011ff */
[----:B-1----:R-:W-:Y:S05]  /*2de0*/  @!P0 BRA `(.L_x_54) ;  /* 0x00000044006c8947 */ /* 0x002fea0003800000 */
.L_x_139:
[----:B------:R-:W-:Y:S01]  /*2df0*/  ULEA UR5, UR6, UR37, 0x3 ;  /* 0x0000002506057291 */ /* 0x000fe2000f8e18ff */
[----:B------:R-:W-:Y:S01]  /*2e00*/  PRMT R4, RZ, 0x654, R4 ;  /* 0x00000654ff047816 */ /* 0x000fe20000000004 */
[----:B-1----:R-:W-:Y:S01]  /*2e10*/  @!P2 IMAD.MOV.U32 R5, RZ, RZ, 0x10 ;  /* 0x00000010ff05a424 */ /* 0x002fe200078e00ff */
[----:B------:R-:W-:Y:S01]  /*2e20*/  SHF.L.U32 R7, R12, 0x1f, RZ ;  /* 0x0000001f0c077819 */ /* 0x000fe200000006ff */
[----:B------:R-:W-:Y:S01]  /*2e30*/  UIADD3 UR4, UPT, UPT, UR5, 0xb0, URZ ;  /* 0x000000b005047890 */ /* 0x000fe2000fffe0ff */
[----:B------:R1:W-:Y:S05]  /*2e40*/  SYNCS.ARRIVE.TRANS64.RED.A1T0 RZ, [R4+URZ], RZ ;  /* 0x000000ff04ff79a7 */ /* 0x0003ea00081004ff */
[----:B------:R-:W-:Y:S01]  /*2e50*/  IMAD.U32 R13, RZ, RZ, UR4 ;  /* 0x00000004ff0d7e24 */ /* 0x000fe2000f8e00ff */
[----:B------:R-:W2:Y:S04]  /*2e60*/  SYNCS.PHASECHK.TRANS64.TRYWAIT P0, [UR5+0xc0], R7 ;  /* 0x0000c007ff0075a7 */ /* 0x000ea80008001105 */
[----:B------:R-:W-:Y:S01]  /*2e70*/  PRMT R13, R10, 0x654, R13 ;  /* 0x000006540a0d7816 */ /* 0x000fe2000000000d */
[----:B-12---:R-:W-:Y:S06]  /*2e80*/  @!P0 BRA `(.L_x_55) ;  /* 0x0000004400588947 */ /* 0x006fec0003800000 */
.L_x_141:
[----:B------:R-:W-:Y:S01]  /*2e90*/  ULEA UR4, UR6, UR37, 0x4 ;  /* 0x0000002506047291 */ /* 0x000fe2000f8e20ff */
[----:B------:R-:W-:Y:S01]  /*2ea0*/  SEL R2, R13, R2, !P2 ;  /* 0x000000020d027207 */ /* 0x000fe20005000000 */
[----:B------:R-:W-:Y:S01]  /*2eb0*/  UIADD3 UR5, UPT, UPT, UR5, 0xb0, URZ ;  /* 0x000000b005057890 */ /* 0x000fe2000fffe0ff */
[----:B-1----:R-:W-:Y:S01]  /*2ec0*/  LEA R0, R11, UR37, 0x3 ;  /* 0x000000250b007c11 */ /* 0x002fe2000f8e18ff */
[----:B------:R-:W-:Y:S01]  /*2ed0*/  UIADD3 UR4, UPT, UPT, UR4, 0x140, URZ ;  /* 0x0000014004047890 */ /* 0x000fe2000fffe0ff */
[----:B------:R1:W-:Y:S01]  /*2ee0*/  @!P2 SYNCS.ARRIVE.TRANS64.RED RZ, [R2+URZ], R5 ;  /* 0x0000000502ffa9a7 */ /* 0x0003e200080004ff */
[----:B------:R-:W-:Y:S01]  /*2ef0*/  UIADD3 UR6, UPT, UPT, UR6, 0x1, URZ ;  /* 0x0000000106067890 */ /* 0x000fe2000fffe0ff */
[----:B------:R-:W-:-:S03]  /*2f00*/  VIADD R3, R3, 0x1 ;  /* 0x0000000103037836 */ /* 0x000fc60000000000 */
[----:B------:R-:W-:Y:S02]  /*2f10*/  UISETP.NE.AND UP0, UPT, UR6, 0x2, UPT ;  /* 0x000000020600788c */ /* 0x000fe4000bf05270 */
[----:B------:R-:W-:Y:S01]  /*2f20*/  ISETP.NE.AND P0, PT, R3, 0x2, PT ;  /* 0x000000020300780c */ /* 0x000fe20003f05270 */
[----:B------:R-:W-:Y:S06]  /*2f30*/  UGETNEXTWORKID.BROADCAST [UR4], [UR5] ;  /* 0x00000000040073ca */ /* 0x000fec0008000100 */
[----:B------:R-:W-:Y:S02]  /*2f40*/  USEL UR4, URZ, 0x1, UP0 ;  /* 0x00000001ff047887 */ /* 0x000fe40008000000 */
[----:B------:R-:W-:-:S04]  /*2f50*/  USEL UR6, UR6, URZ, UP0 ;  /* 0x000000ff06067287 */ /* 0x000fc80008000000 */
[----:B------:R-:W-:Y:S02]  /*2f60*/  LOP3.LUT R12, R12, UR4, RZ, 0x3c, !PT ;  /* 0x000000040c0c7c12 */ /* 0x000fe4000f8e3cff */
[----:B-1----:R-:W-:-:S04]  /*2f70*/  SHF.L.U32 R5, R9, 0x1f, RZ ;  /* 0x0000001f09057819 */ /* 0x002fc800000006ff */
[----:B------:R-:W1:Y:S02]  /*2f80*/  SYNCS.PHASECHK.TRANS64.TRYWAIT P1, [R0+URZ+0xb0], R5 ;  /* 0x0000b005000075a7 */ /* 0x000e6400080211ff */
[----:B-1----:R-:W-:Y:S05]  /*2f90*/  @!P1 BRA `(.L_x_56) ;  /* 0x00000044002c9947 */ /* 0x002fea0003800000 */
.L_x_142:
[----:B------:R-:W-:Y:S01]  /*2fa0*/  LEA R4, R11, UR37, 0x4 ;  /* 0x000000250b047c11 */ /* 0x000fe2000f8e20ff */
[----:B-1----:R-:W-:Y:S01]  /*2fb0*/  VIADD R0, R0, 0xc0 ;  /* 0x000000c000007836 */ /* 0x002fe20000000000 */
[----:B------:R-:W-:Y:S01]  /*2fc0*/  SEL R3, R3, RZ, P0 ;  /* 0x000000ff03037207 */ /* 0x000fe20000000000 */
[----:B------:R-:W-:-:S03]  /*2fd0*/  VIADD R11, R11, 0x1 ;  /* 0x000000010b0b7836 */ /* 0x000fc60000000000 */
[----:B------:R-:W1:Y:S01]  /*2fe0*/  LDS.128 R4, [R4+0x140] ;  /* 0x0001400004047984 */ /* 0x000e620000000c00 */
[----:B------:R-:W-:Y:S02]  /*2ff0*/  PRMT R0, RZ, 0x654, R0 ;  /* 0x00000654ff007816 */ /* 0x000fe40000000000 */
[C---:B------:R-:W-:Y:S01]  /*3000*/  ISETP.NE.AND P1, PT, R11.reuse, 0x2, PT ;  /* 0x000000020b00780c */ /* 0x040fe20003f25270 */
[----:B------:R-:W-:Y:S01]  /*3010*/  @!PT LDS RZ, [RZ] ;  /* 0x00000000fffff984 */ /* 0x000fe20000000800 */
[----:B------:R-:W-:Y:S01]  /*3020*/  @!PT LDS RZ, [RZ] ;  /* 0x00000000fffff984 */ /* 0x000fe20000000800 */
[----:B------:R-:W-:Y:S01]  /*3030*/  @!PT LDS RZ, [RZ] ;  /* 0x00000000fffff984 */ /* 0x000fe20000000800 */
[----:B------:R-:W-:Y:S01]  /*3040*/  @!PT LDS RZ, [RZ] ;  /* 0x00000000fffff984 */ /* 0x000fe20000000800 */
[----:B------:R2:W-:Y:S06]  /*3050*/  MEMBAR.ALL.CTA ;  /* 0x0000000000007992 */ /* 0x0005ec0000008000 */
[----:B--2---:R-:W2:Y:S01]  /*3060*/  FENCE.VIEW.ASYNC.S ;  /* 0x00000000000073c6 */ /* 0x004ea20000000000 */
[----:B------:R-:W-:Y:S01]  /*3070*/  SEL R11, R11, RZ, P1 ;  /* 0x000000ff0b0b7207 */ /* 0x000fe20000800000 */
[----:B--2---:R2:W-:Y:S01]  /*3080*/  SYNCS.ARRIVE.TRANS64.RED.A1T0 RZ, [R0+URZ], RZ ;  /* 0x000000ff00ff79a7 */ /* 0x0045e200081004ff */
[----:B-1----:R-:W-:-:S02]  /*3090*/  LOP3.LUT P3, RZ, R6, 0x1, RZ, 0xc0, !PT ;  /* 0x0000000106ff7812 */ /* 0x002fc4000786c0ff */
[----:B------:R-:W-:-:S04]  /*30a0*/  SEL R5, RZ, 0x1, P0 ;  /* 0x00000001ff057807 */ /* 0x000fc80000000000 */
[----:B------:R-:W-:Y:S02]  /*30b0*/  LOP3.LUT R8, R8, R5, RZ, 0x3c, !PT ;  /* 0x0000000508087212 */ /* 0x000fe400078e3cff */
[----:B--2---:R-:W-:-:S04]  /*30c0*/  SEL R0, RZ, 0x1, P1 ;  /* 0x00000001ff007807 */ /* 0x004fc80000800000 */
[----:B------:R-:W-:Y:S01]  /*30d0*/  LOP3.LUT R9, R9, R0, RZ, 0x3c, !PT ;  /* 0x0000000009097212 */ /* 0x000fe200078e3cff */
[----:B------:R-:W-:Y:S06]  /*30e0*/  @P3 BRA `(.L_x_57) ;  /* 0xfffffffc002c3947 */ /* 0x000fec000383ffff */
[----:B------:R-:W-:Y:S01]  /*30f0*/  ULEA UR5, UR6, UR37, 0x3 ;  /* 0x0000002506057291 */ /* 0x000fe2000f8e18ff */
[----:B------:R-:W-:-:S08]  /*3100*/  SHF.L.U32 R3, R12, 0x1f, RZ ;  /* 0x0000001f0c037819 */ /* 0x000fd000000006ff */
[----:B------:R-:W1:Y:S02]  /*3110*/  SYNCS.PHASECHK.TRANS64 P0, [UR5+0xc0], R3 ;  /* 0x0000c003ff0075a7 */ /* 0x000e640008001005 */
[----:B-1----:R-:W-:Y:S05]  /*3120*/  @P0 BRA `(.L_x_58) ;  /* 0x0000000000080947 */ /* 0x002fea0003800000 */
[----:B------:R-:W1:Y:S02]  /*3130*/  SYNCS.PHASECHK.TRANS64.TRYWAIT P0, [UR5+0xc0], R3 ;  /* 0x0000c003ff0075a7 */ /* 0x000e640008001105 */
[----:B-1----:R-:W-:Y:S05]  /*3140*/  @!P0 BRA `(.L_x_59) ;  /* 0x0000004000d48947 */ /* 0x002fea0003800000 */
.L_x_58:
[----:B------:R-:W-:-:S04]  /*3150*/  UIADD3 UR4, UPT, UPT, UR6, 0x1, URZ ;  /* 0x0000000106047890 */ /* 0x000fc8000fffe0ff */
[----:B------:R-:W-:-:S04]  /*3160*/  UISETP.NE.AND UP0, UPT, UR4, 0x2, UPT ;  /* 0x000000020400788c */ /* 0x000fc8000bf05270 */
[----:B------:R-:W-:Y:S02]  /*3170*/  USEL UR7, URZ, 0x1, UP0 ;  /* 0x00000001ff077887 */ /* 0x000fe40008000000 */
[----:B------:R-:W-:-:S04]  /*3180*/  USEL UR4, UR4, URZ, UP0 ;  /* 0x000000ff04047287 */ /* 0x000fc80008000000 */
[----:B------:R-:W-:Y:S01]  /*3190*/  ULEA UR4, UR4, UR37, 0x3 ;  /* 0x0000002504047291 */ /* 0x000fe2000f8e18ff */
[----:B-1----:R-:W-:-:S04]  /*31a0*/  LOP3.LUT R3, R12, UR7, RZ, 0x3c, !PT ;  /* 0x000000070c037c12 */ /* 0x002fc8000f8e3cff */
[----:B------:R-:W-:-:S04]  /*31b0*/  SHF.L.U32 R0, R3, 0x1f, RZ ;  /* 0x0000001f03007819 */ /* 0x000fc800000006ff */
[----:B------:R-:W1:Y:S02]  /*31c0*/  SYNCS.PHASECHK.TRANS64 P0, [UR4+0xc0], R0 ;  /* 0x0000c000ff0075a7 */ /* 0x000e640008001004 */
[----:B-1----:R-:W-:Y:S05]  /*31d0*/  @P0 EXIT ;  /* 0x000000000000094d */ /* 0x002fea0003800000 */
[----:B------:R-:W-:Y:S02]  /*31e0*/  SHF.L.U32 R3, R3, 0x1f, RZ ;  /* 0x0000001f03037819 */ /* 0x000fe400000006ff */
[----:B------:R-:W-:-:S07]  /*31f0*/  MOV R0, UR4 ;  /* 0x0000000400007c02 */ /* 0x000fce0008000f00 */
.L_x_60:
[----:B-1----:R1:W2:Y:S02]  /*3200*/  SYNCS.PHASECHK.TRANS64.TRYWAIT P0, [R0+URZ+0xc0], R3 ;  /* 0x0000c003000075a7 */ /* 0x0022a400080011ff */
[----:B--2---:R-:W-:Y:S05]  /*3210*/  @!P0 NANOSLEEP.SYNCS 0x989680 ;  /* 0x009896800000895d */ /* 0x004fea0003900000 */
[----:B------:R-:W2:Y:S02]  /*3220*/  @!P0 SYNCS.PHASECHK.TRANS64 P0, [R0+URZ+0xc0], R3 ;  /* 0x0000c003000085a7 */ /* 0x000ea400080010ff */
[----:B--2---:R-:W-:Y:S05]  /*3230*/  @P0 EXIT ;  /* 0x000000000000094d */ /* 0x004fea0003800000 */
[----:B------:R-:W-:Y:S05]  /*3240*/  BRA `(.L_x_60) ;  /* 0xfffffffc00ec7947 */ /* 0x000fea000383ffff */
.L_x_53:
[----:B------:R-:W-:Y:S05]  /*3250*/  BRA.U UP4, `(.L_x_61) ;  /* 0x0000001504487547 */ /* 0x000fea000b800000 */
[----:B------:R-:W-:Y:S01]  /*3260*/  UMOV UR6, 0x40 ;  /* 0x0000004000067882 */ /* 0x000fe20000000000 */
[----:B------:R-:W-:Y:S01]  /*3270*/  NOP ;  /* 0x0000000000007918 */ /* 0x000fe20000000000 */
[----:B------:R-:W-:Y:S01]  /*3280*/  ULEA UR6, UR37, UR6, 0x18 ;  /* 0x0000000625067291 */ /* 0x000fe2000f8ec0ff */
[----:B------:R-:W-:Y:S02]  /*3290*/  UMOV UR7, 0x400 ;  /* 0x0000040000077882 */ /* 0x000fe40000000000 */
[----:B------:R-:W-:-:S06]  /*32a0*/  ULEA UR37, UR37, UR7, 0x18 ;  /* 0x0000000725257291 */ /* 0x000fcc000f8ec0ff */
[----:B------:R-:W1:Y:S02]  /*32b0*/  LDS.U8 R2, [UR6+0x1c] ;  /* 0x00001c06ff027984 */ /* 0x000e640008000000 */
[----:B-1----:R-:W-:-:S13]  /*32c0*/  ISETP.NE.AND P0, PT, R2, RZ, PT ;  /* 0x000000ff0200720c */ /* 0x002fda0003f05270 */
[----:B------:R-:W-:Y:S05]  /*32d0*/  @P0 BRA `(.L_x_62) ;  /* 0x0000000400080947 */ /* 0x000fea0003800000 */
[----:B------:R-:W-:Y:S02]  /*32e0*/  UISETP.NE.U32.AND UP0, UPT, UR5, 0x1, UPT ;  /* 0x000000010500788c */ /* 0x000fe4000bf05070 */
[----:B------:R-:W-:-:S07]  /*32f0*/  UIADD3 UR8, UPT, UPT, UR6, 0x8, URZ ;  /* 0x0000000806087890 */ /* 0x000fce000fffe0ff */
[----:B------:R-:W-:Y:S05]  /*3300*/  BRA.U !UP0, `(.L_x_63) ;  /* 0x00000001089c7547 */ /* 0x000fea000b800000 */
[----:B------:R-:W-:Y:S01]  /*3310*/  ELECT P0, URZ, PT ;  /* 0x0000000000ff782f */ /* 0x000fe20003800000 */
[----:B------:R-:W-:-:S12]  /*3320*/  BSSY B0, `(.L_x_63) ;  /* 0x0000025000007945 */ /* 0x000fd80003800000 */
[----:B------:R-:W-:Y:S05]  /*3330*/  @!P0 BRA `(.L_x_64) ;  /* 0x00000000008c8947 */ /* 0x000fea0003800000 */
[----:B------:R-:W-:-:S05]  /*3340*/  UMOV UR7, 0x10 ;  /* 0x0000001000077882 */ /* 0x000fca0000000000 */
[----:B------:R-:W-:Y:S04]  /*3350*/  DEPBAR.LE SB1, 0x36 ;  /* 0x00009d800000791a */ /* 0x000fe80000000000 */
[----:B------:R-:W1:Y:S02]  /*3360*/  UTCATOMSWS.2CTA.FIND_AND_SET.ALIGN UP1, UR7, UR7 ;  /* 0x00000007000775e3 */ /* 0x000e640008220800 */
[----:B-1----:R-:W-:Y:S01]  /*3370*/  MOV R11, UR7 ;  /* 0x00000007000b7c02 */ /* 0x002fe20008000f00 */
[----:B------:R-:W-:Y:S06]  /*3380*/  BRA.U UP1, `(.L_x_65) ;  /* 0x0000000101187547 */ /* 0x000fec000b800000 */
.L_x_66:
[----:B------:R-:W-:Y:S05]  /*3390*/  NANOSLEEP 0x64 ;  /* 0x000000640000795d */ /* 0x000fea0003800000 */
[----:B------:R-:W-:-:S05]  /*33a0*/  UMOV UR7, 0x10 ;  /* 0x0000001000077882 */ /* 0x000fca0000000000 */
[----:B------:R-:W-:Y:S04]  /*33b0*/  DEPBAR.LE SB1, 0x36 ;  /* 0x00009d800000791a */ /* 0x000fe80000000000 */
[----:B------:R-:W1:Y:S02]  /*33c0*/  UTCATOMSWS.2CTA.FIND_AND_SET.ALIGN UP1, UR7, UR7 ;  /* 0x00000007000775e3 */ /* 0x000e640008220800 */
[----:B-1----:R-:W-:Y:S01]  /*33d0*/  MOV R11, UR7 ;  /* 0x00000007000b7c02 */ /* 0x002fe20008000f00 */
[----:B------:R-:W-:Y:S05]  /*33e0*/  BRA.U !UP1, `(.L_x_66) ;  /* 0xfffffffd09e87547 */ /* 0x000fea000b83ffff */
.L_x_65:
[----:B------:R-:W1:Y:S01]  /*33f0*/  LDS R5, [UR6+0x10] ;  /* 0x00001006ff057984 */ /* 0x000e620008000800 */
[----:B------:R-:W-:Y:S01]  /*3400*/  IMAD.U32 R3, RZ, RZ, UR37 ;  /* 0x00000025ff037e24 */ /* 0x000fe2000f8e00ff */
[----:B------:R-:W-:-:S03]  /*3410*/  MOV R2, UR4 ;  /* 0x0000000400027c02 */ /* 0x000fc60008000f00 */
[----:B------:R-:W-:Y:S01]  /*3420*/  VIADD R3, R3, 0x160 ;  /* 0x0000016003037836 */ /* 0x000fe20000000000 */
[----:B-1----:R-:W-:-:S04]  /*3430*/  SHF.L.U32 R5, R5, 0x1f, RZ ;  /* 0x0000001f05057819 */ /* 0x002fc800000006ff */
[----:B------:R-:W1:Y:S02]  /*3440*/  SYNCS.PHASECHK.TRANS64.TRYWAIT P0, [UR6+0x8], R5 ;  /* 0x00000805ff0075a7 */ /* 0x000e640008001106 */
[----:B-1----:R-:W-:Y:S05]  /*3450*/  @P0 BRA `(.L_x_67) ;  /* 0x0000000000080947 */ /* 0x002fea0003800000 */
[----:B------:R-:W1:Y:S02]  /*3460*/  SYNCS.PHASECHK.TRANS64.TRYWAIT P0, [UR6+0x8], R5 ;  /* 0x00000805ff0075a7 */ /* 0x000e640008001106 */
[----:B-1----:R-:W-:Y:S05]  /*3470*/  @!P0 BRA `(.L_x_68) ;  /* 0x0000004000208947 */ /* 0x002fea0003800000 */
.L_x_67:
[----:B-1----:R-:W-:Y:S01]  /*3480*/  HFMA2 R4, -RZ, RZ, 0, 5.9604644775390625e-08 ;  /* 0x00000001ff047431 */ /* 0x002fe200000001ff */
[----:B------:R-:W-:Y:S01]  /*3490*/  UPRMT UR7, UR4, 0x654, UR8 ;  /* 0x0000065404077896 */ /* 0x000fe20008000008 */
[----:B------:R-:W-:Y:S01]  /*34a0*/  IMAD.MOV.U32 R6, RZ, RZ, 0xffff ;  /* 0x0000ffffff067424 */ /* 0x000fe200078e00ff */
[----:B------:R-:W-:Y:S01]  /*34b0*/  PRMT R2, R2, 0x654, R3 ;  /* 0x0000065402027816 */ /* 0x000fe20000000003 */
[----:B------:R-:W-:Y:S02]  /*34c0*/  IMAD.MOV.U32 R5, RZ, RZ, 0x4 ;  /* 0x00000004ff057424 */ /* 0x000fe400078e00ff */
[----:B------:R-:W-:Y:S01]  /*34d0*/  IMAD.SHL.U32 R9, R11, 0x20, RZ ;  /* 0x000000200b097824 */ /* 0x000fe200078e00ff */
[----:B------:R-:W-:Y:S02]  /*34e0*/  MOV R3, UR7 ;  /* 0x0000000700037c02 */ /* 0x000fe40008000f00 */
[-C--:B------:R-:W-:Y:S01]  /*34f0*/  SHF.L.U32 R7, R6, R11.reuse, RZ ;  /* 0x0000000b06077219 */ /* 0x080fe200000006ff */
[----:B------:R1:W-:Y:S01]  /*3500*/  SYNCS.ARRIVE.TRANS64.RED RZ, [UR7], R5 ;  /* 0x00000005ffff79a7 */ /* 0x0003e20008000407 */
[----:B------:R-:W-:Y:S01]  /*3510*/  SHF.L.U32 R6, R4, R11, RZ ;  /* 0x0000000b04067219 */ /* 0x000fe200000006ff */
[----:B------:R1:W-:Y:S04]  /*3520*/  STS [UR37+0x160], R9 ;  /* 0x00016009ff007988 */ /* 0x0003e80008000825 */
[----:B------:R1:W-:Y:S04]  /*3530*/  STAS [R2.64], R11 ;  /* 0x0000000b02007dbd */ /* 0x0003e8000c0008ff */
[----:B------:R1:W-:Y:S04]  /*3540*/  ATOMS.OR RZ, [UR6+0x14], R7 ;  /* 0x00001407ffff798c */ /* 0x0003e8000b000006 */
[----:B------:R1:W-:Y:S04]  /*3550*/  ATOMS.OR RZ, [UR6+0x18], R6 ;  /* 0x00001806ffff798c */ /* 0x0003e8000b000006 */
[----:B------:R1:W-:Y:S02]  /*3560*/  ATOMS.XOR RZ, [UR6+0x10], R4 ;  /* 0x00001004ffff798c */ /* 0x0003e4000b800006 */
.L_x_64:
[----:B------:R-:W-:Y:S05]  /*3570*/  BSYNC B0 ;  /* 0x0000000000007941 */ /* 0x000fea0003800000 */
.L_x_63:
[----:B------:R-:W-:Y:S05]  /*3580*/  BRA.U UP0, `(.L_x_69) ;  /* 0x00000001006c7547 */ /* 0x000fea000b800000 */
[----:B------:R-:W-:-:S03]  /*3590*/  UMOV UR7, 0xffffffff ;  /* 0xffffffff00077882 */ /* 0x000fc60000000000 */
[----:B------:R-:W-:Y:S05]  /*35a0*/  BRA.DIV UR7, `(.L_x_70) ;  /* 0x0000003e07ec7947 */ /* 0x000fea000b800000 */
[----:B------:R-:W-:-:S13]  /*35b0*/  ELECT P6, URZ, PT ;  /* 0x0000000000ff782f */ /* 0x000fda00038c0000 */
.L_x_146:
[----:B------:R-:W-:Y:S05]  /*35c0*/  @!P6 BRA `(.L_x_69) ;  /* 0x00000000005ce947 */ /* 0x000fea0003800000 */
[----:B-1----:R-:W1:Y:S02]  /*35d0*/  LDS R3, [UR6+0x10] ;  /* 0x00001006ff037984 */ /* 0x002e640008000800 */
[----:B-1----:R-:W-:-:S04]  /*35e0*/  SHF.L.U32 R3, R3, 0x1f, RZ ;  /* 0x0000001f03037819 */ /* 0x002fc800000006ff */
[----:B------:R-:W1:Y:S02]  /*35f0*/  SYNCS.PHASECHK.TRANS64.TRYWAIT P0, [UR6+0x8], R3 ;  /* 0x00000803ff0075a7 */ /* 0x000e640008001106 */
[----:B-1----:R-:W-:Y:S05]  /*3600*/  @P0 BRA `(.L_x_71) ;  /* 0x0000000000080947 */ /* 0x002fea0003800000 */
[----:B------:R-:W1:Y:S02]  /*3610*/  SYNCS.PHASECHK.TRANS64.TRYWAIT P0, [UR6+0x8], R3 ;  /* 0x00000803ff0075a7 */ /* 0x000e640008001106 */
[----:B-1----:R-:W-:Y:S05]  /*3620*/  @!P0 BRA `(.L_x_72) ;  /* 0x0000003c00ec8947 */ /* 0x002fea0003800000 */
.L_x_71:
[----:B------:R-:W2:Y:S01]  /*3630*/  LDS R5, [UR37+0x160] ;  /* 0x00016025ff057984 */ /* 0x000ea20008000800 */
[----:B-1----:R-:W-:Y:S02]  /*3640*/  HFMA2 R2, -RZ, RZ, 0, 5.9604644775390625e-08 ;  /* 0x00000001ff027431 */ /* 0x002fe400000001ff */
[----:B------:R-:W-:Y:S01]  /*3650*/  IMAD.MOV.U32 R3, RZ, RZ, 0xffff ;  /* 0x0000ffffff037424 */ /* 0x000fe200078e00ff */
[----:B------:R-:W-:Y:S01]  /*3660*/  UPRMT UR7, UR4, 0x654, UR8 ;  /* 0x0000065404077896 */ /* 0x000fe20008000008 */
[----:B--2---:R-:W-:-:S03]  /*3670*/  IMAD.SHL.U32 R4, R5, 0x20, RZ ;  /* 0x0000002005047824 */ /* 0x004fc600078e00ff */
[-C--:B------:R-:W-:Y:S02]  /*3680*/  SHF.L.U32 R3, R3, R5.reuse, RZ ;  /* 0x0000000503037219 */ /* 0x080fe400000006ff */
[----:B------:R-:W-:Y:S01]  /*3690*/  SHF.L.U32 R5, R2, R5, RZ ;  /* 0x0000000502057219 */ /* 0x000fe200000006ff */
[----:B------:R2:W-:Y:S04]  /*36a0*/  STS [UR37+0x160], R4 ;  /* 0x00016004ff007988 */ /* 0x0005e80008000825 */
[----:B------:R2:W-:Y:S04]  /*36b0*/  ATOMS.OR RZ, [UR6+0x14], R3 ;  /* 0x00001403ffff798c */ /* 0x0005e8000b000006 */
[----:B------:R2:W-:Y:S01]  /*36c0*/  ATOMS.OR RZ, [UR6+0x18], R5 ;  /* 0x00001805ffff798c */ /* 0x0005e2000b000006 */
[----:B------:R-:W-:Y:S03]  /*36d0*/  SYNCS.ARRIVE.TRANS64.RED.A1T0 RZ, [UR7], RZ ;  /* 0x000000ffffff79a7 */ /* 0x000fe60008100407 */
[----:B------:R2:W-:Y:S01]  /*36e0*/  ATOMS.XOR RZ, [UR6+0x10], R2 ;  /* 0x00001002ffff798c */ /* 0x0005e2000b800006 */
[----:B------:R-:W-:Y:S05]  /*36f0*/  BRA `(.L_x_69) ;  /* 0x0000000000107947 */ /* 0x000fea0003800000 */
.L_x_62:
[----:B------:R-:W-:-:S05]  /*3700*/  MOV R2, 0xffffffff ;  /* 0xffffffff00027802 */ /* 0x000fca0000000f00 */
[----:B------:R1:W-:Y:S02]  /*3710*/  STS [UR37+0x160], R2 ;  /* 0x00016002ff007988 */ /* 0x0003e40008000825 */
[----:B-1----:R-:W-:Y:S02]  /*3720*/  MOV R2, 0x3740 ;  /* 0x0000374000027802 */ /* 0x002fe40000000f00 */
[----:B-----5:R-:W-:Y:S05]  /*3730*/  CALL.REL.NOINC `($__internal_1_$__cuda_sm10x_tcgen05_guardrail_trap_phase_invalid_during_alloc) ;  /* 0x0000004000f47944 */ /* 0x020fea0003c00000 */
.L_x_69:
[----:B------:R-:W-:Y:S05]  /*3740*/  WARPSYNC.ALL ;  /* 0x0000000000007948 */ /* 0x000fea0003800000 */
[----:B------:R-:W3:Y:S01]  /*3750*/  S2UR UR7, SR_CgaCtaId ;  /* 0x00000000000779c3 */ /* 0x000ee20000008800 */
[----:B------:R-:W-:Y:S01]  /*3760*/  UMOV UR6, 0x400 ;  /* 0x0000040000067882 */ /* 0x000fe20000000000 */
[----:B------:R-:W-:-:S06]  /*3770*/  NOP ;  /* 0x0000000000007918 */ /* 0x000fcc0000000000 */
[----:B------:R-:W-:Y:S06]  /*3780*/  BAR.ARV 0x6, 0xa0 ;  /* 0x0182800000007b1d */ /* 0x000fec0000002000 */
[----:B------:R-:W4:Y:S01]  /*3790*/  LDCU UR8, c[0x0][0x38c] ;  /* 0x00007180ff0877ac */ /* 0x000f220008000800 */
[----:B------:R-:W-:Y:S01]  /*37a0*/  LOP3.LUT R0, R0, 0xffff, RZ, 0xc0, !PT ;  /* 0x0000ffff00007812 */ /* 0x000fe200078ec0ff */
[----:B-1----:R-:W-:Y:S01]  /*37b0*/  IMAD.MOV.U32 R9, RZ, RZ, 0x1 ;  /* 0x00000001ff097424 */ /* 0x002fe200078e00ff */
[----:B------:R-:W-:Y:S01]  /*37c0*/  LOP3.LUT R8, R8, 0xffff, RZ, 0xc0, !PT ;  /* 0x0000ffff08087812 */ /* 0x000fe200078ec0ff */
[----:B------:R-:W-:Y:S01]  /*37d0*/  UMOV UR19, URZ ;  /* 0x000000ff00137c82 */ /* 0x000fe20008000000 */
[----:B------:R-:W-:Y:S01]  /*37e0*/  R2UR UR10, R0 ;  /* 0x00000000000a72ca */ /* 0x000fe200000e0000 */
[----:B------:R-:W-:Y:S01]  /*37f0*/  UMOV UR18, URZ ;  /* 0x000000ff00127c82 */ /* 0x000fe20008000000 */
[----:B------:R-:W-:Y:S01]  /*3800*/  R2UR UR11, R8 ;  /* 0x00000000080b72ca */ /* 0x000fe200000e0000 */
[----:B------:R-:W-:Y:S01]  /*3810*/  IMAD.MOV.U32 R8, RZ, RZ, RZ ;  /* 0x000000ffff087224 */ /* 0x000fe200078e00ff */
[----:B------:R-:W-:Y:S01]  /*3820*/  UMOV UR17, URZ ;  /* 0x000000ff00117c82 */ /* 0x000fe20008000000 */
[----:B---3--:R-:W-:-:S02]  /*3830*/  ULEA UR7, UR7, UR6, 0x18 ;  /* 0x0000000607077291 */ /* 0x008fc4000f8ec0ff */
[----:B------:R-:W-:Y:S02]  /*3840*/  UISETP.NE.AND UP2, UPT, UR5, URZ, UPT ;  /* 0x000000ff0500728c */ /* 0x000fe4000bf45270 */
[----:B------:R-:W-:Y:S02]  /*3850*/  UIADD3 UR12, UPT, UPT, UR7, 0x2400, URZ ;  /* 0x00002400070c7890 */ /* 0x000fe4000fffe0ff */
[----:B------:R-:W-:Y:S02]  /*3860*/  UIADD3 UR13, UPT, UPT, UR7, 0x26400, URZ ;  /* 0x00026400070d7890 */ /* 0x000fe4000fffe0ff */
[----:B----4-:R-:W-:Y:S01]  /*3870*/  UIADD3 UR8, UPT, UPT, UR8, 0xff, URZ ;  /* 0x000000ff08087890 */ /* 0x010fe2000fffe0ff */
[----:B--2---:R-:W1:Y:S01]  /*3880*/  LDS R2, [UR7+0x160] ;  /* 0x00016007ff027984 */ /* 0x004e620008000800 */
[----:B------:R-:W-:Y:S02]  /*3890*/  USHF.R.U32.HI UR12, URZ, 0x4, UR12 ;  /* 0x00000004ff0c7899 */ /* 0x000fe4000801160c */
[----:B------:R-:W-:-:S02]  /*38a0*/  USHF.R.S32.HI UR6, URZ, 0x1f, UR8 ;  /* 0x0000001fff067899 */ /* 0x000fc40008011408 */
[----:B------:R-:W-:Y:S02]  /*38b0*/  USHF.R.U32.HI UR13, URZ, 0x4, UR13 ;  /* 0x00000004ff0d7899 */ /* 0x000fe4000801160d */
[----:B------:R-:W-:Y:S02]  /*38c0*/  ULEA.HI UR6, UR6, UR8, URZ, 0x8 ;  /* 0x0000000806067291 */ /* 0x000fe4000f8f40ff */
[----:B------:R-:W-:Y:S02]  /*38d0*/  ULOP3.LUT UR12, UR12, 0x3fff, URZ, 0xc0, !UPT ;  /* 0x00003fff0c0c7892 */ /* 0x000fe4000f8ec0ff */
[----:B------:R-:W-:Y:S02]  /*38e0*/  USHF.R.S32.HI UR6, URZ, 0x8, UR6 ;  /* 0x00000008ff067899 */ /* 0x000fe40008011406 */
[----:B------:R-:W-:Y:S02]  /*38f0*/  ULOP3.LUT UR13, UR13, 0x3fff, URZ, 0xc0, !UPT ;  /* 0x00003fff0d0d7892 */ /* 0x000fe4000f8ec0ff */
[----:B------:R-:W-:Y:S01]  /*3900*/  UISETP.LT.AND UP0, UPT, UR6, 0x1, UPT ;  /* 0x000000010600788c */ /* 0x000fe2000bf01270 */
[----:B------:R-:W-:Y:S01]  /*3910*/  UMOV UR36, 0x0 ;  /* 0x0000000000247882 */ /* 0x000fe20000000000 */
        /* <DEDUP_REMOVED lines=9> */
[----:B------:R-:W-:-:S02]  /*39b0*/  ULOP3.LUT UR12, UR12, 0x10000, URZ, 0xfc, !UPT ;  /* 0x000100000c0c7892 */ /* 0x000fc4000f8efcff */
[----:B------:R-:W-:Y:S02]  /*39c0*/  ULOP3.LUT UR13, UR13, 0x10000, URZ, 0xfc, !UPT ;  /* 0x000100000d0d7892 */ /* 0x000fe4000f8efcff */
[----:B------:R-:W-:Y:S01]  /*39d0*/  USEL UR20, UR6, 0x1, !UP0 ;  /* 0x0000000106147887 */ /* 0x000fe2000c000000 */
[----:B------:R-:W-:Y:S01]  /*39e0*/  UMOV UR26, 0x0 ;  /* 0x00000000001a7882 */ /* 0x000fe20000000000 */
[----:B------:R-:W-:Y:S01]  /*39f0*/  UMOV UR27, 0x8100010 ;  /* 0x08100010001b7882 */ /* 0x000fe20000000000 */
[----:B------:R-:W-:Y:S01]  /*3a00*/  UMOV UR24, 0x0 ;  /* 0x0000000000187882 */ /* 0x000fe20000000000 */
[----:B------:R-:W-:Y:S01]  /*3a10*/  UMOV UR25, 0x8100010 ;  /* 0x0810001000197882 */ /* 0x000fe20000000000 */
[----:B------:R-:W-:Y:S01]  /*3a20*/  UMOV UR22, 0x0 ;  /* 0x0000000000167882 */ /* 0x000fe20000000000 */
[----:B------:R-:W-:Y:S01]  /*3a30*/  UMOV UR23, 0x8100010 ;  /* 0x0810001000177882 */ /* 0x000fe20000000000 */
[----:B-1----:R-:W-:Y:S02]  /*3a40*/  R2UR UR21, R2 ;  /* 0x00000000021572ca */ /* 0x002fe400000e0000 */
[----:B------:R-:W-:-:S13]  /*3a50*/  CS2R R2, SRZ ;  /* 0x0000000000027805 */ /* 0x000fda000001ff00 */
.L_x_80:
[C---:B------:R-:W-:Y:S02]  /*3a60*/  LEA R0, R8.reuse, UR7, 0x3 ;  /* 0x0000000708007c11 */ /* 0x040fe4000f8e18ff */
[----:B------:R-:W-:Y:S02]  /*3a70*/  SHF.L.U32 R5, R3, 0x1f, RZ ;  /* 0x0000001f03057819 */ /* 0x000fe400000006ff */
[----:B------:R-:W-:Y:S02]  /*3a80*/  LEA R4, R8, UR7, 0x4 ;  /* 0x0000000708047c11 */ /* 0x000fe4000f8e20ff */
[----:B------:R-:W1:Y:S02]  /*3a90*/  SYNCS.PHASECHK.TRANS64.TRYWAIT P0, [R0+URZ+0xb0], R5 ;  /* 0x0000b005000075a7 */ /* 0x000e6400080011ff */
[----:B-1-3--:R-:W-:Y:S05]  /*3aa0*/  @!P0 BRA `(.L_x_73) ;  /* 0x0000003800e48947 */ /* 0x00afea0003800000 */
.L_x_147:
[----:B-1----:R-:W1:Y:S01]  /*3ab0*/  LDS.128 R4, [R4+0x140] ;  /* 0x0001400004047984 */ /* 0x002e620000000c00 */
[----:B------:R-:W-:Y:S02]  /*3ac0*/  VIADD R0, R0, 0xc0 ;  /* 0x000000c000007836 */ /* 0x000fe40000000000 */
[----:B------:R-:W-:Y:S01]  /*3ad0*/  VIADD R8, R8, 0x1 ;  /* 0x0000000108087836 */ /* 0x000fe20000000000 */
[----:B------:R-:W-:Y:S01]  /*3ae0*/  @!PT LDS RZ, [RZ] ;  /* 0x00000000fffff984 */ /* 0x000fe20000000800 */
[----:B------:R-:W-:Y:S01]  /*3af0*/  @!PT LDS RZ, [RZ] ;  /* 0x00000000fffff984 */ /* 0x000fe20000000800 */
[----:B------:R-:W-:Y:S01]  /*3b00*/  @!PT LDS RZ, [RZ] ;  /* 0x00000000fffff984 */ /* 0x000fe20000000800 */
[----:B------:R-:W-:Y:S01]  /*3b10*/  @!PT LDS RZ, [RZ] ;  /* 0x00000000fffff984 */ /* 0x000fe20000000800 */
[----:B------:R2:W-:Y:S06]  /*3b20*/  MEMBAR.ALL.CTA ;  /* 0x0000000000007992 */ /* 0x0005ec0000008000 */
[----:B--2---:R-:W2:Y:S01]  /*3b30*/  FENCE.VIEW.ASYNC.S ;  /* 0x00000000000073c6 */ /* 0x004ea20000000000 */
[----:B------:R-:W-:-:S04]  /*3b40*/  PRMT R0, RZ, 0x654, R0 ;  /* 0x00000654ff007816 */ /* 0x000fc80000000000 */
[----:B--2---:R2:W-:Y:S01]  /*3b50*/  SYNCS.ARRIVE.TRANS64.RED.A1T0 RZ, [R0+URZ], RZ ;  /* 0x000000ff00ff79a7 */ /* 0x0045e200081004ff */
[----:B-1----:R-:W-:Y:S01]  /*3b60*/  LOP3.LUT P1, RZ, R6, 0x1, RZ, 0xc0, !PT ;  /* 0x0000000106ff7812 */ /* 0x002fe2000782c0ff */
[----:B--2---:R-:W-:-:S12]  /*3b70*/  BRA.U UP2, `(.L_x_74) ;  /* 0x0000000502587547 */ /* 0x004fd8000b800000 */
[----:B------:R-:W1:Y:S01]  /*3b80*/  LDCU UR8, c[0x0][0x38c] ;  /* 0x00007180ff0877ac */ /* 0x000e620008000800 */
[----:B------:R-:W-:Y:S02]  /*3b90*/  PLOP3.LUT P2, PT, PT, PT, PT, 0x80, 0x8 ;  /* 0x000000000008781c */ /* 0x000fe40003f4f070 */
[----:B------:R-:W-:Y:S01]  /*3ba0*/  SHF.L.U32 R5, R9, 0x1f, RZ ;  /* 0x0000001f09057819 */ /* 0x000fe200000006ff */
[----:B-1----:R-:W-:Y:S02]  /*3bb0*/  UISETP.GE.AND UP0, UPT, UR8, 0x1, UPT ;  /* 0x000000010800788c */ /* 0x002fe4000bf06270 */
[----:B------:R-:W-:-:S04]  /*3bc0*/  ULEA UR8, UR19, UR7, 0x3 ;  /* 0x0000000713087291 */ /* 0x000fc8000f8e18ff */
[----:B------:R-:W-:-:S05]  /*3bd0*/  PLOP3.LUT P0, PT, PT, PT, UP0, 0x80, 0x8 ;  /* 0x000000000008781c */ /* 0x000fca0003f0f008 */
[----:B------:R-:W-:-:S08]  /*3be0*/  @UP0 ULEA UR9, UR18, UR7, 0x3 ;  /* 0x0000000712090291 */ /* 0x000fd0000f8e18ff */
[----:B------:R-:W-:-:S04]  /*3bf0*/  @P0 SHF.L.U32 R0, R2, 0x1f, RZ ;  /* 0x0000001f02000819 */ /* 0x000fc800000006ff */
[----:B------:R1:W2:Y:S01]  /*3c00*/  @P0 SYNCS.PHASECHK.TRANS64.TRYWAIT P2, [UR9], R0 ;  /* 0x00000000ff0005a7 */ /* 0x0002a20008041109 */
[----:B------:R-:W-:Y:S01]  /*3c10*/  ULEA UR9, UR19, UR21, 0x5 ;  /* 0x0000001513097291 */ /* 0x000fe2000f8e28ff */
[----:B------:R-:W3:Y:S02]  /*3c20*/  SYNCS.PHASECHK.TRANS64.TRYWAIT P0, [UR8+0xf0], R5 ;  /* 0x0000f005ff0075a7 */ /* 0x000ee40008001108 */
[----:B-123--:R-:W-:Y:S09]  /*3c30*/  @!P0 BRA `(.L_x_75) ;  /* 0x0000003800948947 */ /* 0x00eff20003800000 */
.L_x_149:
[----:B------:R-:W-:Y:S01]  /*3c40*/  UMOV UR16, UR17 ;  /* 0x0000001100107c82 */ /* 0x000fe20008000000 */
[----:B------:R-:W-:Y:S05]  /*3c50*/  BRA.U !UP0, `(.L_x_76) ;  /* 0x0000000508107547 */ /* 0x000fea000b800000 */
[----:B------:R-:W-:Y:S02]  /*3c60*/  UIADD3 UR16, UPT, UPT, UR20, UR17, URZ ;  /* 0x0000001114107290 */ /* 0x000fe4000fffe0ff */
[----:B------:R-:W-:Y:S01]  /*3c70*/  UPLOP3.LUT UP3, UPT, UPT, UPT, UPT, 0x40, 0x4 ;  /* 0x000000000004789c */ /* 0x000fe20003f6e870 */
[----:B------:R-:W-:Y:S01]  /*3c80*/  UMOV UR15, UR6 ;  /* 0x00000006000f7c82 */ /* 0x000fe20008000000 */
[----:B------:R-:W-:-:S09]  /*3c90*/  UMOV UR58, UR18 ;  /* 0x00000012003a7c82 */ /* 0x000fd20008000000 */
.L_x_79:
[----:B--2---:R-:W-:Y:S01]  /*3ca0*/  ULEA UR14, UR58, UR7, 0x3 ;  /* 0x000000073a0e7291 */ /* 0x004fe2000f8e18ff */
[----:B---3--:R-:W-:Y:S11]  /*3cb0*/  @P2 BRA `(.L_x_77) ;  /* 0x00000000000c2947 */ /* 0x008ff60003800000 */
[----:B-1----:R-:W-:Y:S04]  /*3cc0*/  SHF.L.U32 R5, R2, 0x1f, RZ ;  /* 0x0000001f02057819 */ /* 0x002fe800000006ff */
[----:B------:R-:W1:Y:S02]  /*3cd0*/  SYNCS.PHASECHK.TRANS64.TRYWAIT P0, [UR14], R5 ;  /* 0x00000005ff0075a7 */ /* 0x000e64000800110e */
[----:B-1----:R-:W-:Y:S05]  /*3ce0*/  @!P0 BRA `(.L_x_78) ;  /* 0x0000003800808947 */ /* 0x002fea0003800000 */
.L_x_77:
[----:B------:R-:W-:Y:S01]  /*3cf0*/  UISETP.NE.AND UP0, UPT, UR15, 0x1, UPT ;  /* 0x000000010f00788c */ /* 0x000fe2000bf05270 */
[----:B------:R-:W-:Y:S01]  /*3d00*/  PLOP3.LUT P2, PT, PT, PT, PT, 0x80, 0x8 ;  /* 0x000000000008781c */ /* 0x000fe20003f4f070 */
[----:B------:R-:W-:Y:S02]  /*3d10*/  UIADD3 UR18, UPT, UPT, UR58, 0x1, URZ ;  /* 0x000000013a127890 */ /* 0x000fe4000fffe0ff */
[----:B------:R-:W-:Y:S02]  /*3d20*/  ULEA UR68, UR58, UR13, 0x9 ;  /* 0x0000000d3a447291 */ /* 0x000fe4000f8e48ff */
[----:B------:R-:W-:Y:S01]  /*3d30*/  UISETP.NE.AND UP1, UPT, UR18, 0x9, UPT ;  /* 0x000000091200788c */ /* 0x000fe2000bf25270 */
[----:B------:R-:W-:Y:S01]  /*3d40*/  PLOP3.LUT P0, PT, PT, PT, UP0, 0x80, 0x8 ;  /* 0x000000000008781c */ /* 0x000fe20003f0f008 */
[----:B------:R-:W-:Y:S02]  /*3d50*/  ULEA UR66, UR58, UR12, 0xa ;  /* 0x0000000c3a427291 */ /* 0x000fe4000f8e50ff */
[----:B------:R-:W-:Y:S02]  /*3d60*/  USEL UR39, URZ, 0x1, UP1 ;  /* 0x00000001ff277887 */ /* 0x000fe40008800000 */
[----:B------:R-:W-:Y:S02]  /*3d70*/  USEL UR18, UR18, URZ, UP1 ;  /* 0x000000ff12127287 */ /* 0x000fe40008800000 */
[----:B------:R-:W-:Y:S02]  /*3d80*/  UIADD3 UR64, UPT, UPT, UR68, 0x2, URZ ;  /* 0x0000000244407890 */ /* 0x000fe4000fffe0ff */
[----:B------:R-:W-:Y:S01]  /*3d90*/  @UP0 ULEA UR38, UR18, UR7, 0x3 ;  /* 0x0000000712260291 */ /* 0x000fe2000f8e18ff */
[----:B------:R-:W-:Y:S01]  /*3da0*/  LOP3.LUT R2, R2, UR39, RZ, 0x3c, !PT ;  /* 0x0000002702027c12 */ /* 0x000fe2000f8e3cff */
[----:B------:R-:W-:Y:S02]  /*3db0*/  UIADD3 UR62, UPT, UPT, UR66, 0x2, URZ ;  /* 0x00000002423e7890 */ /* 0x000fe4000fffe0ff */
[----:B------:R-:W-:Y:S01]  /*3dc0*/  UIADD3 UR60, UPT, UPT, UR68, 0x4, URZ ;  /* 0x00000004443c7890 */ /* 0x000fe2000fffe0ff */
[----:B-1----:R-:W-:Y:S01]  /*3dd0*/  @P0 SHF.L.U32 R0, R2, 0x1f, RZ ;  /* 0x0000001f02000819 */ /* 0x002fe200000006ff */
[----:B------:R-:W-:Y:S02]  /*3de0*/  UIADD3 UR58, UPT, UPT, UR66, 0x4, URZ ;  /* 0x00000004423a7890 */ /* 0x000fe4000fffe0ff */
[----:B------:R-:W-:Y:S01]  /*3df0*/  UIADD3 UR56, UPT, UPT, UR68, 0x6, URZ ;  /* 0x0000000644387890 */ /* 0x000fe2000fffe0ff */
[----:B------:R2:W3:Y:S01]  /*3e00*/  @P0 SYNCS.PHASECHK.TRANS64.TRYWAIT P2, [UR38], R0 ;  /* 0x00000000ff0005a7 */ /* 0x0004e20008041126 */
[----:B------:R-:W-:Y:S02]  /*3e10*/  UIADD3 UR54, UPT, UPT, UR66, 0x6, URZ ;  /* 0x0000000642367890 */ /* 0x000fe4000fffe0ff */
        /* <DEDUP_REMOVED lines=10> */
[----:B------:R-:W-:Y:S02]  /*3ec0*/  UIADD3 UR15, UPT, UPT, UR15, -0x1, URZ ;  /* 0xffffffff0f0f7890 */ /* 0x000fe4000fffe0ff */
[----:B------:R-:W-:Y:S01]  /*3ed0*/  UISETP.NE.AND UP0, UPT, UR17, UR16, UPT ;  /* 0x000000101100728c */ /* 0x000fe2000bf05270 */
[----:B------:R-:W-:Y:S01]  /*3ee0*/  UMOV UR69, 0x40004040 ;  /* 0x4000404000457882 */ /* 0x000fe20000000000 */
[----:B------:R-:W-:Y:S01]  /*3ef0*/  UMOV UR67, 0x40004040 ;  /* 0x4000404000437882 */ /* 0x000fe20000000000 */
[----:B------:R-:W-:Y:S01]  /*3f00*/  UMOV UR65, 0x40004040 ;  /* 0x4000404000417882 */ /* 0x000fe20000000000 */
[----:B------:R-:W-:Y:S01]  /*3f10*/  UTCQMMA.2CTA gdesc[UR66], gdesc[UR68], tmem[UR9], tmem[UR36], idesc[UR37], UP3 ;  /* 0x00ff2444420075ea */ /* 0x000fe20009a00309 */
[----:B------:R-:W-:Y:S01]  /*3f20*/  UPLOP3.LUT UP3, UPT, UPT, UPT, UPT, 0x80, 0x8 ;  /* 0x000000000008789c */ /* 0x000fe20003f6f070 */
[----:B------:R-:W-:Y:S01]  /*3f30*/  UMOV UR63, 0x40004040 ;  /* 0x40004040003f7882 */ /* 0x000fe20000000000 */
[----:B------:R-:W-:Y:S01]  /*3f40*/  UMOV UR61, 0x40004040 ;  /* 0x40004040003d7882 */ /* 0x000fe20000000000 */
[----:B------:R-:W-:Y:S01]  /*3f50*/  UTCQMMA.2CTA gdesc[UR62], gdesc[UR64], tmem[UR9], tmem[UR34], idesc[UR35], UPT ;  /* 0x00ff22403e0075ea */ /* 0x000fe2000ba00309 */
[----:B------:R-:W-:Y:S01]  /*3f60*/  UMOV UR59, 0x40004040 ;  /* 0x40004040003b7882 */ /* 0x000fe20000000000 */
[----:B------:R-:W-:Y:S01]  /*3f70*/  UMOV UR57, 0x40004040 ;  /* 0x4000404000397882 */ /* 0x000fe20000000000 */
[----:B------:R1:W-:Y:S01]  /*3f80*/  UTCQMMA.2CTA gdesc[UR58], gdesc[UR60], tmem[UR9], tmem[UR32], idesc[UR33], UPT ;  /* 0x00ff203c3a0075ea */ /* 0x0003e2000ba00309 */
        /* <DEDUP_REMOVED lines=11> */
[----:B------:R-:W-:Y:S01]  /*4040*/  UMOV UR39, 0x40004040 ;  /* 0x4000404000277882 */ /* 0x000fe20000000000 */
[----:B------:R2:W-:Y:S01]  /*4050*/  UTCQMMA.2CTA gdesc[UR42], gdesc[UR44], tmem[UR9], tmem[UR24], idesc[UR25], UPT ;  /* 0x00ff182c2a0075ea */ /* 0x0005e2000ba00309 */
[----:B------:R2:W-:Y:S01]  /*4060*/  UTCQMMA.2CTA gdesc[UR38], gdesc[UR40], tmem[UR9], tmem[UR22], idesc[UR23], UPT ;  /* 0x00ff1628260075ea */ /* 0x0005e2000ba00309 */
[----:B------:R2:W-:Y:S01]  /*4070*/  UTCBAR.2CTA.MULTICAST [UR14], URZ, UR11 ;  /* 0x000000ff0e0073e9 */ /* 0x0005e2000820080b */
[----:B-1----:R-:W-:Y:S01]  /*4080*/  UMOV UR58, UR18 ;  /* 0x00000012003a7c82 */ /* 0x002fe20008000000 */
[----:B------:R-:W-:Y:S05]  /*4090*/  BRA.U UP0, `(.L_x_79) ;  /* 0xfffffffd00007547 */ /* 0x000fea000b83ffff */
.L_x_76:
[----:B------:R-:W-:Y:S01]  /*40a0*/  UIADD3 UR8, UPT, UPT, UR8, 0xd0, URZ ;  /* 0x000000d008087890 */ /* 0x000fe2000fffe0ff */
[----:B------:R-:W-:-:S08]  /*40b0*/  UMOV UR17, UR16 ;  /* 0x0000001000117c82 */ /* 0x000fd00008000000 */
[----:B------:R4:W-:Y:S01]  /*40c0*/  UTCBAR.2CTA.MULTICAST [UR8], URZ, UR10 ;  /* 0x000000ff080073e9 */ /* 0x0009e2000820080a */
[----:B------:R-:W-:Y:S02]  /*40d0*/  NOP ;  /* 0x0000000000007918 */ /* 0x000fe40000000000 */
.L_x_74:
[----:B------:R-:W-:Y:S01]  /*40e0*/  UIADD3 UR19, UPT, UPT, UR19, 0x1, URZ ;  /* 0x0000000113137890 */ /* 0x000fe2000fffe0ff */
[----:B------:R-:W-:-:S03]  /*40f0*/  ISETP.NE.AND P0, PT, R8, 0x2, PT ;  /* 0x000000020800780c */ /* 0x000fc60003f05270 */
[----:B------:R-:W-:Y:S01]  /*4100*/  UISETP.NE.AND UP0, UPT, UR19, 0x4, UPT ;  /* 0x000000041300788c */ /* 0x000fe2000bf05270 */
[----:B-12---:R-:W-:Y:S02]  /*4110*/  SEL R0, RZ, 0x1, P0 ;  /* 0x00000001ff007807 */ /* 0x006fe40000000000 */
[----:B------:R-:W-:Y:S01]  /*4120*/  SEL R8, R8, RZ, P0 ;  /* 0x000000ff08087207 */ /* 0x000fe20000000000 */
[----:B----4-:R-:W-:Y:S01]  /*4130*/  USEL UR8, URZ, 0x1, UP0 ;  /* 0x00000001ff087887 */ /* 0x010fe20008000000 */
[----:B------:R-:W-:Y:S01]  /*4140*/  LOP3.LUT R3, R3, R0, RZ, 0x3c, !PT ;  /* 0x0000000003037212 */ /* 0x000fe200078e3cff */
[----:B------:R-:W-:-:S04]  /*4150*/  USEL UR19, UR19, URZ, UP0 ;  /* 0x000000ff13137287 */ /* 0x000fc80008000000 */
[----:B------:R-:W-:Y:S01]  /*4160*/  LOP3.LUT R9, R9, UR8, RZ, 0x3c, !PT ;  /* 0x0000000809097c12 */ /* 0x000fe2000f8e3cff */
[----:B------:R-:W-:Y:S07]  /*4170*/  @P1 BRA `(.L_x_80) ;  /* 0xfffffff800381947 */ /* 0x000fee000383ffff */
[----:B------:R-:W1:Y:S01]  /*4180*/  S2UR UR6, SR_CgaCtaId ;  /* 0x00000000000679c3 */ /* 0x000e620000008800 */
[----:B------:R-:W-:Y:S01]  /*4190*/  ELECT P0, URZ, PT ;  /* 0x0000000000ff782f */ /* 0x000fe20003800000 */
[----:B------:R-:W-:Y:S01]  /*41a0*/  HFMA2 R0, -RZ, RZ, 0, 5.9604644775390625e-08 ;  /* 0x00000001ff007431 */ /* 0x000fe200000001ff */
[----:B------:R-:W-:-:S05]  /*41b0*/  UMOV UR8, 0x40 ;  /* 0x0000004000087882 */ /* 0x000fca0000000000 */
[----:B------:R-:W-:Y:S01]  /*41c0*/  UVIRTCOUNT.DEALLOC.SMPOOL 0x80 ;  /* 0x000000800000784c */ /* 0x000fe20000000000 */
[----:B------:R-:W-:Y:S02]  /*41d0*/  UISETP.NE.AND UP0, UPT, UR5, URZ, UPT ;  /* 0x000000ff0500728c */ /* 0x000fe4000bf05270 */
[----:B-1----:R-:W-:-:S09]  /*41e0*/  ULEA UR6, UR6, UR8, 0x18 ;  /* 0x0000000806067291 */ /* 0x002fd2000f8ec0ff */
[----:B------:R1:W-:Y:S01]  /*41f0*/  @P0 STS.U8 [UR6+0x1c], R0 ;  /* 0x00001c00ff000988 */ /* 0x0003e20008000006 */
[----:B------:R-:W-:Y:S05]  /*4200*/  BRA.U UP0, `(.L_x_81) ;  /* 0x0000000100a07547 */ /* 0x000fea000b800000 */
[----:B------:R-:W-:Y:S01]  /*4210*/  UIADD3 UR5, UPT, UPT, UR7, 0xf0, URZ ;  /* 0x000000f007057890 */ /* 0x000fe2000fffe0ff */
[----:B------:R-:W-:-:S03]  /*4220*/  SHF.L.U32 R3, R9, 0x1f, RZ ;  /* 0x0000001f09037819 */ /* 0x000fc600000006ff */
[----:B------:R-:W-:-:S09]  /*4230*/  ULEA UR8, UR19, UR5, 0x3 ;  /* 0x0000000513087291 */ /* 0x000fd2000f8e18ff */
[----:B------:R-:W2:Y:S02]  /*4240*/  SYNCS.PHASECHK.TRANS64.TRYWAIT P0, [UR8], R3 ;  /* 0x00000003ff0075a7 */ /* 0x000ea40008001108 */
[----:B--2---:R-:W-:Y:S05]  /*4250*/  @!P0 BRA `(.L_x_82) ;  /* 0x00000034003c8947 */ /* 0x004fea0003800000 */
.L_x_152:
        /* <DEDUP_REMOVED lines=9> */
.L_x_154:
        /* <DEDUP_REMOVED lines=9> */
.L_x_156:
[----:B------:R-:W-:-:S04]  /*4380*/  UIADD3 UR9, UPT, UPT, UR9, 0x1, URZ ;  /* 0x0000000109097890 */ /* 0x000fc8000fffe0ff */
[----:B------:R-:W-:-:S04]  /*4390*/  UISETP.NE.AND UP1, UPT, UR9, 0x4, UPT ;  /* 0x000000040900788c */ /* 0x000fc8000bf25270 */
[----:B------:R-:W-:Y:S02]  /*43a0*/  USEL UR8, URZ, 0x1, UP1 ;  /* 0x00000001ff087887 */ /* 0x000fe40008800000 */
[----:B------:R-:W-:-:S04]  /*43b0*/  USEL UR9, UR9, URZ, UP1 ;  /* 0x000000ff09097287 */ /* 0x000fc80008800000 */
[----:B------:R-:W-:Y:S01]  /*43c0*/  ULEA UR9, UR9, UR5, 0x3 ;  /* 0x0000000509097291 */ /* 0x000fe2000f8e18ff */
[----:B-1----:R-:W-:-:S04]  /*43d0*/  LOP3.LUT R3, R2, UR8, RZ, 0x3c, !PT ;  /* 0x0000000802037c12 */ /* 0x002fc8000f8e3cff */
[----:B------:R-:W-:Y:S01]  /*43e0*/  SHF.L.U32 R3, R3, 0x1f, RZ ;  /* 0x0000001f03037819 */ /* 0x000fe200000006ff */
[----:B------:R-:W-:-:S04]  /*43f0*/  IMAD.U32 R0, RZ, RZ, UR9 ;  /* 0x00000009ff007e24 */ /* 0x000fc8000f8e00ff */
[----:B------:R1:W2:Y:S03]  /*4400*/  SYNCS.PHASECHK.TRANS64.TRYWAIT P0, [R0+URZ], R3 ;  /* 0x00000003000075a7 */ /* 0x0002a600080011ff */
[----:B--2---:R-:W-:Y:S05]  /*4410*/  @!P0 NANOSLEEP.SYNCS 0x989680 ;  /* 0x009896800000895d */ /* 0x004fea0003900000 */
[----:B------:R-:W2:Y:S02]  /*4420*/  @!P0 SYNCS.PHASECHK.TRANS64 P0, [R0+URZ], R3 ;  /* 0x00000003000085a7 */ /* 0x000ea400080010ff */
[----:B--2---:R-:W-:Y:S05]  /*4430*/  @P0 BRA `(.L_x_85) ;  /* 0x0000000000200947 */ /* 0x004fea0003800000 */
.L_x_86:
[----:B--2---:R2:W4:Y:S02]  /*4440*/  SYNCS.PHASECHK.TRANS64.TRYWAIT P0, [R0+URZ], R3 ;  /* 0x00000003000075a7 */ /* 0x00452400080011ff */
[----:B----4-:R-:W-:Y:S05]  /*4450*/  @!P0 NANOSLEEP.SYNCS 0x989680 ;  /* 0x009896800000895d */ /* 0x010fea0003900000 */
[----:B------:R-:W4:Y:S02]  /*4460*/  @!P0 SYNCS.PHASECHK.TRANS64 P0, [R0+URZ], R3 ;  /* 0x00000003000085a7 */ /* 0x000f2400080010ff */
[----:B----4-:R-:W-:Y:S05]  /*4470*/  @!P0 BRA `(.L_x_86) ;  /* 0xfffffffc00f08947 */ /* 0x010fea000383ffff */
[----:B------:R-:W-:Y:S05]  /*4480*/  BRA `(.L_x_85) ;  /* 0x00000000000c7947 */ /* 0x000fea0003800000 */
.L_x_81:
[----:B------:R-:W-:-:S04]  /*4490*/  UIADD3 UR5, UPT, UPT, UR7, 0x130, URZ ;  /* 0x0000013007057890 */ /* 0x000fc8000fffe0ff */
[----:B------:R-:W-:-:S09]  /*44a0*/  UPRMT UR5, UR4, 0x654, UR5 ;  /* 0x0000065404057896 */ /* 0x000fd20008000005 */
[----:B------:R-:W-:Y:S03]  /*44b0*/  SYNCS.ARRIVE.TRANS64.RED.A1T0 RZ, [UR5], RZ ;  /* 0x000000ffffff79a7 */ /* 0x000fe60008100405 */
.L_x_85:
[----:B-12---:R-:W-:Y:S01]  /*44c0*/  SHF.L.U32 R3, RZ, 0x1f, RZ ;  /* 0x0000001fff037819 */ /* 0x006fe200000006ff */
[----:B------:R-:W-:Y:S01]  /*44d0*/  UIADD3 UR5, UPT, UPT, UR7, 0x130, URZ ;  /* 0x0000013007057890 */ /* 0x000fe2000fffe0ff */
[----:B------:R-:W-:Y:S02]  /*44e0*/  PLOP3.LUT P0, PT, PT, PT, UP0, 0x80, 0x8 ;  /* 0x000000000008781c */ /* 0x000fe40003f0f008 */
[----:B------:R-:W1:Y:S02]  /*44f0*/  SYNCS.PHASECHK.TRANS64.TRYWAIT P1, [UR7+0x130], R3 ;  /* 0x00013003ff0075a7 */ /* 0x000e640008021107 */
[----:B-1----:R-:W-:Y:S09]  /*4500*/  @!P1 BRA `(.L_x_87) ;  /* 0x0000003000d89947 */ /* 0x002ff20003800000 */
.L_x_158:
[----:B------:R-:W-:Y:S01]  /*4510*/  @!UP0 UPRMT UR5, UR4, 0x654, UR5 ;  /* 0x0000065404058896 */ /* 0x000fe20008000005 */
[----:B------:R-:W-:Y:S02]  /*4520*/  UMOV UR8, 0xffff ;  /* 0x0000ffff00087882 */ /* 0x000fe40000000000 */
[----:B------:R-:W-:-:S06]  /*4530*/  UMOV UR4, 0x1 ;  /* 0x0000000100047882 */ /* 0x000fcc0000000000 */
[----:B------:R-:W-:Y:S01]  /*4540*/  @!P0 SYNCS.ARRIVE.TRANS64.RED.A1T0 RZ, [UR5], RZ ;  /* 0x000000ffffff89a7 */ /* 0x000fe20008100405 */
[----:B------:R-:W-:Y:S01]  /*4550*/  NOP ;  /* 0x0000000000007918 */ /* 0x000fe20000000000 */
[----:B-1----:R-:W1:Y:S01]  /*4560*/  LDS R0, [UR6+0x14] ;  /* 0x00001406ff007984 */ /* 0x002e620008000800 */
[----:B------:R-:W-:-:S04]  /*4570*/  ULOP3.LUT UR5, UR21, 0xffff, URZ, 0xc0, !UPT ;  /* 0x0000ffff15057892 */ /* 0x000fc8000f8ec0ff */
[----:B------:R-:W-:-:S04]  /*4580*/  USHF.R.U32.HI UR5, URZ, 0x5, UR5 ;  /* 0x00000005ff057899 */ /* 0x000fc80008011605 */
[----:B------:R-:W-:Y:S02]  /*4590*/  USHF.L.U32 UR8, UR8, UR5, URZ ;  /* 0x0000000508087299 */ /* 0x000fe400080006ff */
[----:B------:R-:W-:-:S04]  /*45a0*/  USHF.L.U32 UR4, UR4, UR5, URZ ;  /* 0x0000000504047299 */ /* 0x000fc800080006ff */
[----:B-1----:R-:W-:-:S04]  /*45b0*/  LOP3.LUT R0, R0, UR8, RZ, 0xc0, !PT ;  /* 0x0000000800007c12 */ /* 0x002fc8000f8ec0ff */
[----:B------:R-:W-:-:S13]  /*45c0*/  ISETP.NE.AND P0, PT, R0, UR8, PT ;  /* 0x0000000800007c0c */ /* 0x000fda000bf05270 */
[----:B------:R-:W-:Y:S05]  /*45d0*/  @P0 BRA `(.L_x_88) ;  /* 0x0000000000580947 */ /* 0x000fea0003800000 */
[----:B------:R-:W1:Y:S02]  /*45e0*/  LDS R0, [UR6+0x18] ;  /* 0x00001806ff007984 */ /* 0x000e640008000800 */
[----:B-1----:R-:W-:-:S04]  /*45f0*/  LOP3.LUT R0, R0, UR4, RZ, 0xc0, !PT ;  /* 0x0000000400007c12 */ /* 0x002fc8000f8ec0ff */
[----:B------:R-:W-:-:S13]  /*4600*/  ISETP.NE.AND P0, PT, R0, UR4, PT ;  /* 0x0000000400007c0c */ /* 0x000fda000bf05270 */
[----:B------:R-:W-:Y:S05]  /*4610*/  @P0 BRA `(.L_x_89) ;  /* 0x00000000003c0947 */ /* 0x000fea0003800000 */
[----:B------:R-:W1:Y:S01]  /*4620*/  S2R R2, SR_LANEID ;  /* 0x0000000000027919 */ /* 0x000e620000000000 */
[----:B------:R-:W-:Y:S01]  /*4630*/  ULOP3.LUT UR8, URZ, UR8, URZ, 0x33, !UPT ;  /* 0x00000008ff087292 */ /* 0x000fe2000f8e33ff */
[----:B------:R-:W-:Y:S01]  /*4640*/  LOP3.LUT R4, RZ, UR4, RZ, 0x33, !PT ;  /* 0x00000004ff047c12 */ /* 0x000fe2000f8e33ff */
[----:B------:R-:W-:Y:S02]  /*4650*/  VOTEU.ANY UR7, UPT, PT ;  /* 0x0000000000077886 */ /* 0x000fe400038e0100 */
[----:B------:R-:W-:Y:S01]  /*4660*/  UFLO.U32 UR7, UR7 ;  /* 0x00000007000772bd */ /* 0x000fe200080e0000 */
[----:B------:R-:W2:Y:S01]  /*4670*/  REDUX UR4, R4 ;  /* 0x00000000040473c4 */ /* 0x000ea20000000000 */
[----:B------:R-:W-:-:S06]  /*4680*/  IMAD.U32 R0, RZ, RZ, UR8 ;  /* 0x00000008ff007e24 */ /* 0x000fcc000f8e00ff */
[----:B------:R4:W-:Y:S01]  /*4690*/  UTCATOMSWS.AND URZ, UR8 ;  /* 0x0000000800ff79e3 */ /* 0x0009e20008000000 */
[----:B------:R-:W3:Y:S01]  /*46a0*/  REDUX UR5, R0 ;  /* 0x00000000000573c4 */ /* 0x000ee20000000000 */
[----:B-1----:R-:W-:Y:S01]  /*46b0*/  ISETP.EQ.U32.AND P0, PT, R2, UR7, PT ;  /* 0x0000000702007c0c */ /* 0x002fe2000bf02070 */
[----:B--2---:R-:W-:Y:S01]  /*46c0*/  IMAD.U32 R2, RZ, RZ, UR4 ;  /* 0x00000004ff027e24 */ /* 0x004fe2000f8e00ff */
[----:B---3--:R-:W-:-:S11]  /*46d0*/  MOV R3, UR5 ;  /* 0x0000000500037c02 */ /* 0x008fd60008000f00 */
[----:B------:R4:W-:Y:S04]  /*46e0*/  @P0 ATOMS.AND RZ, [UR6+0x14], R3 ;  /* 0x00001403ffff098c */ /* 0x0009e8000a800006 */
[----:B------:R4:W-:Y:S01]  /*46f0*/  @P0 ATOMS.AND RZ, [UR6+0x18], R2 ;  /* 0x00001802ffff098c */ /* 0x0009e2000a800006 */
[----:B------:R-:W-:Y:S05]  /*4700*/  BRA `(.L_x_90) ;  /* 0x0000000000147947 */ /* 0x000fea0003800000 */
.L_x_89:
[----:B------:R-:W-:Y:S02]  /*4710*/  MOV R2, 0x4730 ;  /* 0x0000473000027802 */ /* 0x000fe40000000f00 */
[----:B---3-5:R-:W-:Y:S05]  /*4720*/  CALL.REL.NOINC `($__internal_0_$__cuda_sm10x_tcgen05_guardrail_trap_col_being_dealloced_not_returned_by_alloc) ;  /* 0x0000003000ec7944 */ /* 0x028fea0003c00000 */
[----:B------:R-:W-:Y:S05]  /*4730*/  BRA `(.L_x_90) ;  /* 0x0000000000087947 */ /* 0x000fea0003800000 */
.L_x_88:
[----:B------:R-:W-:Y:S02]  /*4740*/  MOV R2, 0x4760 ;  /* 0x0000476000027802 */ /* 0x000fe40000000f00 */
[----:B---3-5:R-:W-:Y:S05]  /*4750*/  CALL.REL.NOINC `($__internal_2_$__cuda_sm10x_tcgen05_guardrail_trap_unallocated_columns_being_dealloced) ;  /* 0x0000003000f87944 */ /* 0x028fea0003c00000 */
.L_x_90:
[----:B------:R-:W-:Y:S01]  /*4760*/  NOP ;  /* 0x0000000000007918 */ /* 0x000fe20000000000 */
[----:B----4-:R-:W-:Y:S05]  /*4770*/  EXIT ;  /* 0x000000000000794d */ /* 0x010fea0003800000 */
.L_x_61:
[----:B------:R-:W-:-:S09]  /*4780*/  UISETP.NE.OR UP5, UPT, UR10, 0x3, !UP5 ;  /* 0x000000030a00788c */ /* 0x000fd2000efa5670 */
[----:B------:R-:W-:Y:S05]  /*4790*/  BRA.U UP5, `(.L_x_91) ;  /* 0x0000000905c87547 */ /* 0x000fea000b800000 */
[----:B------:R-:W1:Y:S01]  /*47a0*/  LDC R0, c[0x0][0xb30] ;  /* 0x0002cc00ff007b82 */ /* 0x000e620000000800 */
[----:B------:R-:W2:Y:S01]  /*47b0*/  LDCU.64 UR8, c[0x0][0x888] ;  /* 0x00011100ff0877ac */ /* 0x000ea20008000a00 */
[----:B------:R-:W-:Y:S01]  /*47c0*/  IMAD.MOV.U32 R30, RZ, RZ, 0x1 ;  /* 0x00000001ff1e7424 */ /* 0x000fe200078e00ff */
[----:B------:R-:W-:Y:S01]  /*47d0*/  CS2R R28, SRZ ;  /* 0x00000000001c7805 */ /* 0x000fe2000001ff00 */
[----:B------:R-:W-:Y:S01]  /*47e0*/  IMAD.MOV.U32 R25, RZ, RZ, 0x1000 ;  /* 0x00001000ff197424 */ /* 0x000fe200078e00ff */
[----:B------:R-:W3:Y:S03]  /*47f0*/  LDCU.64 UR4, c[0x0][0x890] ;  /* 0x00011200ff0477ac */ /* 0x000ee60008000a00 */
[----:B------:R-:W4:Y:S01]  /*4800*/  LDC R19, c[0x0][0x370] ;  /* 0x0000dc00ff137b82 */ /* 0x000f220000000800 */
[----:B------:R-:W-:Y:S01]  /*4810*/  UMOV UR6, 0x400 ;  /* 0x0000040000067882 */ /* 0x000fe20000000000 */
[----:B------:R-:W-:-:S02]  /*4820*/  UPLOP3.LUT UP1, UPT, UPT, UPT, UPT, 0x40, 0x4 ;  /* 0x000000000004789c */ /* 0x000fc40003f2e870 */
[----:B------:R-:W-:-:S04]  /*4830*/  ULEA UR6, UR37, UR6, 0x18 ;  /* 0x0000000625067291 */ /* 0x000fc8000f8ec0ff */
[----:B------:R-:W4:Y:S01]  /*4840*/  LDC R2, c[0x0][0xb0c] ;  /* 0x0002c300ff027b82 */ /* 0x000f220000000800 */
[----:B--2---:R-:W-:Y:S02]  /*4850*/  UISETP.NE.U32.AND UP2, UPT, UR8, URZ, UPT ;  /* 0x000000ff0800728c */ /* 0x004fe4000bf45070 */
[----:B------:R-:W-:Y:S02]  /*4860*/  UIADD3 UR8, UPT, UPT, UR6, 0x90, URZ ;  /* 0x0000009006087890 */ /* 0x000fe4000fffe0ff */
[----:B---3--:R-:W-:-:S03]  /*4870*/  UISETP.NE.U32.AND UP3, UPT, UR4, URZ, UPT ;  /* 0x000000ff0400728c */ /* 0x008fc6000bf65070 */
[----:B------:R-:W2:Y:S01]  /*4880*/  LDC R18, c[0x0][0xb20] ;  /* 0x0002c800ff127b82 */ /* 0x000ea20000000800 */
[----:B-1----:R-:W-:Y:S01]  /*4890*/  ISETP.NE.AND P1, PT, R0, 0x1, PT ;  /* 0x000000010000780c */ /* 0x002fe20003f25270 */
[----:B------:R-:W-:Y:S02]  /*48a0*/  UISETP.NE.AND.EX UP2, UPT, UR9, URZ, UPT, UP2 ;  /* 0x000000ff0900728c */ /* 0x000fe4000bf45320 */
[----:B------:R-:W-:Y:S02]  /*48b0*/  UPRMT UR37, UR37, 0x654, UR8 ;  /* 0x0000065425257896 */ /* 0x000fe40008000008 */
[----:B------:R-:W-:Y:S02]  /*48c0*/  UISETP.NE.AND.EX UP3, UPT, UR5, URZ, UPT, UP3 ;  /* 0x000000ff0500728c */ /* 0x000fe4000bf65330 */
[----:B------:R-:W1:Y:S08]  /*48d0*/  LDC.64 R32, c[0x0][0x348] ;  /* 0x0000d200ff207b82 */ /* 0x000e700000000a00 */
[----:B------:R-:W3:Y:S08]  /*48e0*/  LDC.64 R16, c[0x0][0xb10] ;  /* 0x0002c400ff107b82 */ /* 0x000ef00000000a00 */
[----:B------:R-:W1:Y:S08]  /*48f0*/  LDC.64 R6, c[0x0][0xb18] ;  /* 0x0002c600ff067b82 */ /* 0x000e700000000a00 */
[----:B------:R-:W1:Y:S08]  /*4900*/  LDC.64 R4, c[0x0][0xb28] ;  /* 0x0002ca00ff047b82 */ /* 0x000e700000000a00 */
[----:B--2-4-:R-:W1:Y:S02]  /*4910*/  LDC R24, c[0x0][0x374] ;  /* 0x0000dd00ff187b82 */ /* 0x014e640000000800 */
.L_x_99:
[C---:B------:R-:W-:Y:S02]  /*4920*/  LEA R0, R29.reuse, UR6, 0x3 ;  /* 0x000000061d007c11 */ /* 0x040fe4000f8e18ff */
[----:B------:R-:W-:Y:S02]  /*4930*/  SHF.L.U32 R3, R28, 0x1f, RZ ;  /* 0x0000001f1c037819 */ /* 0x000fe400000006ff */
[----:B------:R-:W-:Y:S02]  /*4940*/  LEA R20, R29, UR6, 0x4 ;  /* 0x000000061d147c11 */ /* 0x000fe4000f8e20ff */
[----:B--2---:R-:W2:Y:S02]  /*4950*/  SYNCS.PHASECHK.TRANS64.TRYWAIT P0, [R0+URZ+0xb0], R3 ;  /* 0x0000b003000075a7 */ /* 0x004ea400080011ff */
[----:B--2---:R-:W-:Y:S05]  /*4960*/  @!P0 BRA `(.L_x_92) ;  /* 0x0000002c00d88947 */ /* 0x004fea0003800000 */
.L_x_159:
[----:B------:R-:W-:Y:S01]  /*4970*/  ISETP.GE.AND P0, PT, R40, 0x1, PT ;  /* 0x000000012800780c */ /* 0x000fe20003f06270 */
[----:B------:R-:W4:Y:S01]  /*4980*/  LDS.128 R20, [R20+0x140] ;  /* 0x0001400014147984 */ /* 0x000f220000000c00 */
[----:B------:R-:W-:Y:S01]  /*4990*/  ISETP.NE.U32.AND P4, PT, RZ, UR4, PT ;  /* 0x00000004ff007c0c */ /* 0x000fe2000bf85070 */
[----:B--2---:R-:W-:Y:S01]  /*49a0*/  VIADD R0, R0, 0xc0 ;  /* 0x000000c000007836 */ /* 0x004fe20000000000 */
[----:B------:R-:W-:Y:S02]  /*49b0*/  SHF.L.U32 R26, R30, 0x1f, RZ ;  /* 0x0000001f1e1a7819 */ /* 0x000fe400000006ff */
[----:B------:R-:W-:Y:S02]  /*49c0*/  ISETP.NE.AND.EX P4, PT, RZ, UR5, PT, P4 ;  /* 0x00000005ff007c0c */ /* 0x000fe4000bf85340 */
[----:B------:R-:W-:Y:S01]  /*49d0*/  PRMT R0, RZ, 0x654, R0 ;  /* 0x00000654ff007816 */ /* 0x000fe20000000000 */
[----:B------:R-:W-:Y:S01]  /*49e0*/  @!PT LDS RZ, [RZ] ;  /* 0x00000000fffff984 */ /* 0x000fe20000000800 */
[----:B------:R-:W-:Y:S01]  /*49f0*/  @!PT LDS RZ, [RZ] ;  /* 0x00000000fffff984 */ /* 0x000fe20000000800 */
[----:B------:R-:W-:Y:S01]  /*4a00*/  @!PT LDS RZ, [RZ] ;  /* 0x00000000fffff984 */ /* 0x000fe20000000800 */
[----:B------:R-:W-:Y:S01]  /*4a10*/  @!PT LDS RZ, [RZ] ;  /* 0x00000000fffff984 */ /* 0x000fe20000000800 */
[----:B------:R2:W-:Y:S06]  /*4a20*/  MEMBAR.ALL.CTA ;  /* 0x0000000000007992 */ /* 0x0005ec0000008000 */
[----:B--2---:R-:W2:Y:S02]  /*4a30*/  FENCE.VIEW.ASYNC.S ;  /* 0x00000000000073c6 */ /* 0x004ea40000000000 */
[----:B--2---:R2:W-:Y:S01]  /*4a40*/  SYNCS.ARRIVE.TRANS64.RED.A1T0 RZ, [R0+URZ], RZ ;  /* 0x000000ff00ff79a7 */ /* 0x0045e200081004ff */
[----:B----4-:R-:W-:Y:S11]  /*4a50*/  LOP3.LUT P3, RZ, R22, 0x1, RZ, 0xc0, !PT ;  /* 0x0000000116ff7812 */ /* 0x010ff6000786c0ff */
[----:B------:R-:W-:Y:S02]  /*4a60*/  @!UPT UIADD3 URZ, UPT, UPT, URZ, URZ, URZ ;  /* 0x000000fffffff290 */ /* 0x000fe4000fffe0ff */
[----:B------:R-:W-:Y:S02]  /*4a70*/  @P3 MOV R13, R20 ;  /* 0x00000014000d3202 */ /* 0x000fe40000000f00 */
[----:B------:R-:W-:Y:S01]  /*4a80*/  @P3 LOP3.LUT R8, R21, 0xffff, RZ, 0xc0, !PT ;  /* 0x0000ffff15083812 */ /* 0x000fe200078ec0ff */
[----:B--2---:R-:W-:Y:S06]  /*4a90*/  @!P0 BRA `(.L_x_93) ;  /* 0x0000000000a48947 */ /* 0x004fec0003800000 */
[----:B-1----:R-:W-:Y:S01]  /*4aa0*/  IMAD.HI.U32 R31, R24, R7, RZ ;  /* 0x00000007181f7227 */ /* 0x002fe200078e00ff */
[----:B------:R-:W-:Y:S02]  /*4ab0*/  ISETP.NE.AND P0, PT, R6, 0x1, PT ;  /* 0x000000010600780c */ /* 0x000fe40003f05270 */
[----:B------:R-:W-:Y:S01]  /*4ac0*/  ISETP.NE.AND P2, PT, R40, 0x1, PT ;  /* 0x000000012800780c */ /* 0x000fe20003f45270 */
[----:B---3--:R-:W-:Y:S01]  /*4ad0*/  IMAD.HI.U32 R34, R19, R16, RZ ;  /* 0x0000001013227227 */ /* 0x008fe200078e00ff */
[----:B------:R-:W-:Y:S02]  /*4ae0*/  SHF.R.U32.HI R31, RZ, R18, R31 ;  /* 0x00000012ff1f7219 */ /* 0x000fe4000001161f */
[----:B------:R-:W-:Y:S01]  /*4af0*/  ISETP.NE.AND P5, PT, R2, 0x1, PT ;  /* 0x000000010200780c */ /* 0x000fe20003fa5270 */
[----:B------:R-:W-:Y:S01]  /*4b00*/  IMAD.HI.U32 R36, R13, R16, RZ ;  /* 0x000000100d247227 */ /* 0x000fe200078e00ff */
[----:B------:R-:W-:Y:S02]  /*4b10*/  SHF.R.U32.HI R34, RZ, R17, R34 ;  /* 0x00000011ff227219 */ /* 0x000fe40000011622 */
[----:B------:R-:W-:Y:S01]  /*4b20*/  SEL R3, R24, R31, !P0 ;  /* 0x0000001f18037207 */ /* 0x000fe20004000000 */
[C---:B------:R-:W-:Y:S01]  /*4b30*/  IMAD.HI.U32 R31, R8.reuse, R7, RZ ;  /* 0x00000007081f7227 */ /* 0x040fe200078e00ff */
[----:B------:R-:W-:Y:S02]  /*4b40*/  SEL R11, R19, R34, !P5 ;  /* 0x00000022130b7207 */ /* 0x000fe40006800000 */
[----:B------:R-:W-:Y:S01]  /*4b50*/  SHF.R.U32.HI R36, RZ, R17, R36 ;  /* 0x00000011ff247219 */ /* 0x000fe20000011624 */
[----:B------:R-:W-:Y:S01]  /*4b60*/  IMAD.HI.U32 R38, R3, R4, RZ ;  /* 0x0000000403267227 */ /* 0x000fe200078e00ff */
[----:B------:R-:W-:Y:S03]  /*4b70*/  SHF.R.U32.HI R31, RZ, R18, R31 ;  /* 0x00000012ff1f7219 */ /* 0x000fe6000001161f */
[----:B------:R-:W-:Y:S01]  /*4b80*/  IMAD.HI.U32 R34, R11, R4, RZ ;  /* 0x000000040b227227 */ /* 0x000fe200078e00ff */
[----:B------:R-:W-:Y:S02]  /*4b90*/  @P2 SHF.R.U32.HI R3, RZ, R5, R38 ;  /* 0x00000005ff032219 */ /* 0x000fe40000011626 */
[----:B------:R-:W-:Y:S02]  /*4ba0*/  SEL R9, R8, R31, !P0 ;  /* 0x0000001f08097207 */ /* 0x000fe40004000000 */
[----:B------:R-:W-:Y:S01]  /*4bb0*/  @P2 SHF.R.U32.HI R11, RZ, R5, R34 ;  /* 0x00000005ff0b2219 */ /* 0x000fe20000011622 */
[C---:B------:R-:W-:Y:S01]  /*4bc0*/  IMAD R10, R40.reuse, R3, RZ ;  /* 0x00000003280a7224 */ /* 0x040fe200078e02ff */
[----:B------:R-:W-:Y:S01]  /*4bd0*/  SEL R3, R13, R36, !P5 ;  /* 0x000000240d037207 */ /* 0x000fe20006800000 */
[C---:B------:R-:W-:Y:S03]  /*4be0*/  IMAD.HI.U32 R14, R9.reuse, R4, RZ ;  /* 0x00000004090e7227 */ /* 0x040fe600078e00ff */
[----:B------:R-:W-:Y:S01]  /*4bf0*/  ISETP.GE.AND P0, PT, R9, R10, PT ;  /* 0x0000000a0900720c */ /* 0x000fe20003f06270 */
[C---:B------:R-:W-:Y:S01]  /*4c00*/  IMAD R12, R40.reuse, R11, RZ ;  /* 0x0000000b280c7224 */ /* 0x040fe200078e02ff */
[-C--:B------:R-:W-:Y:S04]  /*4c10*/  SHF.R.U32.HI R14, RZ, R5.reuse, R14 ;  /* 0x00000005ff0e7219 */ /* 0x080fe8000001160e */
[----:B------:R-:W-:Y:S02]  /*4c20*/  ISETP.GE.OR P0, PT, R3, R12, P0 ;  /* 0x0000000c0300720c */ /* 0x000fe40000706670 */
[----:B------:R-:W-:Y:S05]  /*4c30*/  SEL R15, R9, R14, !P2 ;  /* 0x0000000e090f7207 */ /* 0x000fea0005000000 */
[----:B------:R-:W-:Y:S04]  /*4c40*/  IMAD.MOV R14, RZ, RZ, -R15 ;  /* 0x000000ffff0e7224 */ /* 0x000fe800078e0a0f */
[----:B------:R-:W-:Y:S02]  /*4c50*/  IMAD R14, R40, R14, R9 ;  /* 0x0000000e280e7224 */ /* 0x000fe400078e0209 */
[C---:B------:R-:W-:Y:S05]  /*4c60*/  @!P0 IMAD.HI.U32 R10, R3.reuse, R4, RZ ;  /* 0x00000004030a8227 */ /* 0x040fea00078e00ff */
[----:B------:R-:W-:Y:S04]  /*4c70*/  @!P0 SHF.R.U32.HI R10, RZ, R5, R10 ;  /* 0x00000005ff0a8219 */ /* 0x000fe8000001160a */
[----:B------:R-:W-:Y:S01]  /*4c80*/  @!P0 SEL R0, R3, R10, !P2 ;  /* 0x0000000a03008207 */ /* 0x000fe20005000000 */
[----:B------:R-:W-:Y:S03]  /*4c90*/  IMAD.MOV R10, RZ, RZ, -R3 ;  /* 0x000000ffff0a7224 */ /* 0x000fe600078e0a03 */
[----:B------:R-:W-:Y:S01]  /*4ca0*/  @!P0 IADD3 R15, PT, PT, R15, -R0, RZ ;  /* 0x800000000f0f8210 */ /* 0x000fe20007ffe0ff */
[----:B------:R-:W-:Y:S01]  /*4cb0*/  @!P0 IMAD R0, R11, R14, R0 ;  /* 0x0000000e0b008224 */ /* 0x000fe200078e0200 */
[----:B------:R-:W-:Y:S01]  /*4cc0*/  IADD3 R11, PT, PT, -R9, RZ, RZ ;  /* 0x000000ff090b7210 */ /* 0x000fe20007ffe1ff */
[----:B------:R-:W-:Y:S02]  /*4cd0*/  IMAD R13, R2, R10, R13 ;  /* 0x0000000a020d7224 */ /* 0x000fe400078e020d */
[----:B------:R-:W-:Y:S02]  /*4ce0*/  @!P0 IMAD R9, R15, R40, R3 ;  /* 0x000000280f098224 */ /* 0x000fe400078e0203 */
[----:B------:R-:W-:Y:S02]  /*4cf0*/  @!P0 IMAD.MOV.U32 R3, RZ, RZ, R0 ;  /* 0x000000ffff038224 */ /* 0x000fe400078e0000 */
[----:B------:R-:W-:Y:S02]  /*4d00*/  IMAD R8, R6, R11, R8 ;  /* 0x0000000b06087224 */ /* 0x000fe400078e0208 */
[----:B------:R-:W-:Y:S02]  /*4d10*/  IMAD R13, R3, R2, R13 ;  /* 0x00000002030d7224 */ /* 0x000fe400078e020d */
[----:B------:R-:W-:Y:S02]  /*4d20*/  IMAD R8, R9, R6, R8 ;  /* 0x0000000609087224 */ /* 0x000fe400078e0208 */
.L_x_93:
[----:B------:R-:W-:Y:S05]  /*4d30*/  BRA.U UP1, `(.L_x_94) ;  /* 0x0000000101107547 */ /* 0x000fea000b800000 */
[----:B------:R-:W-:Y:S04]  /*4d40*/  MOV R0, UR7 ;  /* 0x0000000700007c02 */ /* 0x000fe80008000f00 */
[----:B------:R-:W-:Y:S04]  /*4d50*/  SHF.L.U32 R3, R0, 0x1f, RZ ;  /* 0x0000001f00037819 */ /* 0x000fe800000006ff */
[----:B------:R-:W2:Y:S02]  /*4d60*/  SYNCS.PHASECHK.TRANS64.TRYWAIT P0, [UR6+0xa8], R3 ;  /* 0x0000a803ff0075a7 */ /* 0x000ea40008001106 */
[----:B--2---:R-:W-:Y:S05]  /*4d70*/  @!P0 BRA `(.L_x_95) ;  /* 0x0000002800e88947 */ /* 0x004fea0003800000 */
.L_x_94:
[----:B------:R-:W-:Y:S05]  /*4d80*/  BRA.U !UP3, `(.L_x_96) ;  /* 0x000000010b347547 */ /* 0x000fea000b800000 */
[----:B------:R-:W-:Y:S01]  /*4d90*/  UPLOP3.LUT UP0, UPT, UPT, UPT, UP2, 0x80, 0x8 ;  /* 0x000000000008789c */ /* 0x000fe20003f0f020 */
[----:B--2---:R-:W-:Y:S02]  /*4da0*/  HFMA2 R0, -RZ, RZ, 0, 5.9604644775390625e-08 ;  /* 0x00000001ff007431 */ /* 0x004fe400000001ff */
[----:B------:R-:W-:Y:S03]  /*4db0*/  IMAD.MOV.U32 R95, RZ, RZ, 0x1 ;  /* 0x00000001ff5f7424 */ /* 0x000fe600078e00ff */
[----:B------:R-:W-:Y:S05]  /*4dc0*/  PLOP3.LUT P0, PT, PT, PT, UP0, 0x80, 0x8 ;  /* 0x000000000008781c */ /* 0x000fea0003f0f008 */
[----:B------:R-:W2:Y:S01]  /*4dd0*/  @UP0 LDCU.64 UR10, c[0x0][0x888] ;  /* 0x00011100ff0a07ac */ /* 0x000ea20008000a00 */
[----:B------:R-:W-:Y:S07]  /*4de0*/  @UP0 UIMAD UR8, UR36, UR4, URZ ;  /* 0x00000004240802a4 */ /* 0x000fee000f8e02ff */
[----:B------:R-:W-:Y:S01]  /*4df0*/  @!P0 PRMT R95, R0, 0x7610, R95 ;  /* 0x00007610005f8816 */ /* 0x000fe2000000005f */
[----:B--2---:R-:W-:Y:S03]  /*4e00*/  @UP0 UIMAD.WIDE UR10, UR8, 0x4, UR10 ;  /* 0x00000004080a08a5 */ /* 0x004fe6000f8e020a */
[----:B------:R-:W2:Y:S03]  /*4e10*/  @!UP0 LDCU UR8, c[0x0][0x880] ;  /* 0x00011000ff0887ac */ /* 0x000ea60008000800 */
[----:B------:R-:W-:Y:S01]  /*4e20*/  IMAD.U32 R10, RZ, RZ, UR10 ;  /* 0x0000000aff0a7e24 */ /* 0x000fe2000f8e00ff */
[----:B------:R-:W-:Y:S05]  /*4e30*/  MOV R11, UR11 ;  /* 0x0000000b000b7c02 */ /* 0x000fea0008000f00 */
[----:B-----5:R4:W5:Y:S02]  /*4e40*/  @P0 LDG.E R49, desc[UR40][R10.64] ;  /* 0x000000280a310981 */ /* 0x020964000c1e1900 */
[----:B--2-4-:R-:W-:Y:S07]  /*4e50*/  @!P0 IMAD.U32 R49, RZ, RZ, UR8 ;  /* 0x00000008ff318e24 */ /* 0x014fee000f8e00ff */
.L_x_96:
[----:B-----5:R-:W-:Y:S01]  /*4e60*/  @!P4 FSETP.EQ.AND P5, PT, R49, RZ, PT ;  /* 0x000000ff3100c20b */ /* 0x020fe20003fa2000 */
[----:B------:R-:W-:Y:S01]  /*4e70*/  @!UPT UIADD3 URZ, UPT, UPT, URZ, URZ, URZ ;  /* 0x000000fffffff290 */ /* 0x000fe2000fffe0ff */
[----:B------:R-:W-:Y:S11]  /*4e80*/  @!P4 BRA `(.L_x_97) ;  /* 0x000000000014c947 */ /* 0x000ff60003800000 */
[----:B------:R-:W-:Y:S02]  /*4e90*/  LOP3.LUT P0, RZ, R95, 0xff, RZ, 0xc0, !PT ;  /* 0x000000ff5fff7812 */ /* 0x000fe4000780c0ff */
[----:B------:R-:W-:Y:S04]  /*4ea0*/  PLOP3.LUT P5, PT, PT, PT, UP0, 0x80, 0x8 ;  /* 0x000000000008781c */ /* 0x000fe80003faf008 */
[----:B------:R-:W-:Y:S07]  /*4eb0*/  PLOP3.LUT P5, PT, P5, PT, PT, 0x8, 0x80 ;  /* 0x000000000080781c */ /* 0x000fee0002fae170 */
[----:B------:R-:W-:Y:S11]  /*4ec0*/  @P0 FSETP.EQ.AND P5, PT, R49, RZ, PT ;  /* 0x000000ff3100020b */ /* 0x000ff60003fa2000 */
[----:B------:R-:W-:Y:S02]  /*4ed0*/  @!UPT UIADD3 URZ, UPT, UPT, URZ, URZ, URZ ;  /* 0x000000fffffff290 */ /* 0x000fe4000fffe0ff */
.L_x_97:
[----:B------:R-:W4:Y:S01]  /*4ee0*/  SYNCS.PHASECHK.TRANS64.TRYWAIT P4, [UR6+0x98], R26 ;  /* 0x0000981aff0075a7 */ /* 0x000f220008081106 */
[----:B------:R-:W-:Y:S01]  /*4ef0*/  @P3 SHF.R.U32.HI R27, RZ, 0x10, R21 ;  /* 0x00000010ff1b3819 */ /* 0x000fe20000011615 */
[----:B------:R-:W-:Y:S01]  /*4f00*/  VIADD R29, R29, 0x1 ;  /* 0x000000011d1d7836 */ /* 0x000fe20000000000 */
[----:B------:R-:W5:Y:S08]  /*4f10*/  LDC.64 R14, c[0x0][0xb10] ;  /* 0x0002c400ff0e7b82 */ /* 0x000f700000000a00 */
[----:B------:R-:W1:Y:S08]  /*4f20*/  LDC.64 R10, c[0x0][0xb18] ;  /* 0x0002c600ff0a7b82 */ /* 0x000e700000000a00 */
[----:B--2---:R-:W2:Y:S08]  /*4f30*/  @!P1 LDC R0, c[0x0][0xb20] ;  /* 0x0002c800ff009b82 */ /* 0x004eb00000000800 */
[----:B------:R-:W3:Y:S01]  /*4f40*/  @!P1 LDC R3, c[0x0][0xb0c] ;  /* 0x0002c300ff039b82 */ /* 0x000ee20000000800 */
[----:B-----5:R-:W-:Y:S05]  /*4f50*/  @!P1 IMAD.HI.U32 R14, R13, R14, RZ ;  /* 0x0000000e0d0e9227 */ /* 0x020fea00078e00ff */
[----:B------:R-:W-:Y:S01]  /*4f60*/  @!P1 SHF.R.U32.HI R14, RZ, R15, R14 ;  /* 0x0000000fff0e9219 */ /* 0x000fe2000001160e */
[----:B-1----:R-:W-:Y:S01]  /*4f70*/  @!P1 IMAD.HI.U32 R11, R8, R11, RZ ;  /* 0x0000000b080b9227 */ /* 0x002fe200078e00ff */
[----:B------:R-:W-:Y:S04]  /*4f80*/  @!P1 ISETP.NE.AND P0, PT, R10, 0x1, PT ;  /* 0x000000010a00980c */ /* 0x000fe80003f05270 */
[----:B--2---:R-:W-:Y:S02]  /*4f90*/  @!P1 SHF.R.U32.HI R9, RZ, R0, R11 ;  /* 0x00000000ff099219 */ /* 0x004fe4000001160b */
[----:B---3--:R-:W-:Y:S02]  /*4fa0*/  @!P1 ISETP.NE.AND P2, PT, R3, 0x1, PT ;  /* 0x000000010300980c */ /* 0x008fe40003f45270 */
[----:B------:R-:W-:Y:S02]  /*4fb0*/  @!P1 SEL R9, R8, R9, !P0 ;  /* 0x0000000908099207 */ /* 0x000fe40004000000 */
[----:B------:R-:W-:Y:S02]  /*4fc0*/  ELECT P0, URZ, PT ;  /* 0x0000000000ff782f */ /* 0x000fe40003800000 */
[----:B------:R-:W-:Y:S05]  /*4fd0*/  @!P1 SEL R14, R13, R14, !P2 ;  /* 0x0000000e0d0e9207 */ /* 0x000fea0005000000 */
[----:B------:R-:W-:Y:S02]  /*4fe0*/  @!P1 IMAD.IADD R0, R9, 0x1, -R14 ;  /* 0x0000000109009824 */ /* 0x000fe400078e0a0e */
[----:B------:R-:W-:Y:S02]  /*4ff0*/  @!P1 IMAD.IADD R9, R14, 0x1, -R9 ;  /* 0x000000010e099824 */ /* 0x000fe400078e0a09 */
[----:B------:R-:W-:Y:S02]  /*5000*/  @!P1 IMAD R13, R0, R3, R13 ;  /* 0x00000003000d9224 */ /* 0x000fe400078e020d */
[----:B------:R-:W-:Y:S01]  /*5010*/  @!P1 IMAD R8, R9, R10, R8 ;  /* 0x0000000a09089224 */ /* 0x000fe200078e0208 */
[----:B----4-:R-:W-:Y:S06]  /*5020*/  @!P4 BRA `(.L_x_98) ;  /* 0x000000280054c947 */ /* 0x010fec0003800000 */
.L_x_162:
[----:B------:R-:W-:Y:S01]  /*5030*/  PLOP3.LUT P5, PT, P5, P0, PT, 0xf2, 0x2f ;  /* 0x00000000002f781c */ /* 0x000fe20002fa1e72 */
[----:B------:R-:W-:Y:S01]  /*5040*/  UMOV UR14, 0x0 ;  /* 0x00000000000e7882 */ /* 0x000fe20000000000 */
[----:B------:R-:W-:Y:S01]  /*5050*/  LOP3.LUT R30, R30, 0x1, RZ, 0x3c, !PT ;  /* 0x000000011e1e7812 */ /* 0x000fe200078e3cff */
[----:B------:R-:W-:Y:S01]  /*5060*/  UMOV UR15, 0x10000000 ;  /* 0x10000000000f7882 */ /* 0x000fe20000000000 */
[----:B------:R-:W-:Y:S01]  /*5070*/  UMOV UR12, UR36 ;  /* 0x00000024000c7c82 */ /* 0x000fe20008000000 */
[----:B------:R-:W-:Y:S08]  /*5080*/  @P3 R2UR UR36, R27 ;  /* 0x000000001b2432ca */ /* 0x000ff000000e0000 */
[----:B-1----:R-:W-:Y:S01]  /*5090*/  @!P5 IADD3 R3, P0, PT, R32, 0x580, RZ ;  /* 0x000005802003d810 */ /* 0x002fe20007f1e0ff */
[----:B------:R-:W-:Y:S01]  /*50a0*/  @!P5 IMAD.SHL.U32 R94, R94, 0x40, RZ ;  /* 0x000000405e5ed824 */ /* 0x000fe200078e00ff */
[----:B------:R-:W-:Y:S01]  /*50b0*/  VOTEU.ALL UP1, P5 ;  /* 0x0000000000ff7886 */ /* 0x000fe20002820000 */
[----:B------:R-:W-:Y:S01]  /*50c0*/  @!P5 IMAD.SHL.U32 R93, R93, 0x40, RZ ;  /* 0x000000405d5dd824 */ /* 0x000fe200078e00ff */
[----:B------:R-:W-:Y:S01]  /*50d0*/  @!P5 R2UR UR9, R3 ;  /* 0x000000000309d2ca */ /* 0x000fe200000e0000 */
[----:B------:R-:W-:Y:S01]  /*50e0*/  @!P5 IMAD.X R0, RZ, RZ, R33, P0 ;  /* 0x000000ffff00d224 */ /* 0x000fe200000e0621 */
[----:B------:R-:W-:Y:S01]  /*50f0*/  @!P5 R2UR UR10, R94 ;  /* 0x000000005e0ad2ca */ /* 0x000fe200000e0000 */
[----:B------:R-:W-:Y:S01]  /*5100*/  IMAD.IADD R94, R8, 0x1, R81 ;  /* 0x00000001085e7824 */ /* 0x000fe200078e0251 */
[----:B------:R-:W-:Y:S01]  /*5110*/  @!P5 R2UR UR11, R93 ;  /* 0x000000005d0bd2ca */ /* 0x000fe200000e0000 */
[----:B------:R-:W-:Y:S01]  /*5120*/  IMAD.IADD R93, R13, 0x1, R92 ;  /* 0x000000010d5d7824 */ /* 0x000fe200078e025c */
[----:B------:R-:W-:Y:S02]  /*5130*/  @!P5 R2UR UR8, R0 ;  /* 0x000000000008d2ca */ /* 0x000fe400000e0000 */
[C---:B------:R-:W-:Y:S04]  /*5140*/  ISETP.NE.AND P0, PT, R29.reuse, 0x2, PT ;  /* 0x000000021d00780c */ /* 0x040fe80003f05270 */
[----:B------:R-:W-:Y:S01]  /*5150*/  SEL R3, RZ, 0x1, P0 ;  /* 0x00000001ff037807 */ /* 0x000fe20000000000 */
[----:B------:R-:W-:Y:S01]  /*5160*/  IMAD.U32 R10, RZ, RZ, UR9 ;  /* 0x00000009ff0a7e24 */ /* 0x000fe2000f8e00ff */
[----:B------:R-:W-:Y:S01]  /*5170*/  @!UP1 UIADD3 UR9, UPT, UPT, UR6, 0x90, URZ ;  /* 0x0000009006099890 */ /* 0x000fe2000fffe0ff */
[----:B------:R-:W-:Y:S02]  /*5180*/  SEL R29, R29, RZ, P0 ;  /* 0x000000ff1d1d7207 */ /* 0x000fe40000000000 */
[----:B------:R-:W-:Y:S02]  /*5190*/  LOP3.LUT R28, R28, R3, RZ, 0x3c, !PT ;  /* 0x000000031c1c7212 */ /* 0x000fe400078e3cff */
[----:B------:R-:W-:Y:S01]  /*51a0*/  IMAD.U32 R11, RZ, RZ, UR8 ;  /* 0x00000008ff0b7e24 */ /* 0x000fe2000f8e00ff */
[----:B------:R-:W-:Y:S01]  /*51b0*/  @!P5 R2UR UR16, R10 ;  /* 0x000000000a10d2ca */ /* 0x000fe200000e0000 */
[----:B------:R-:W-:Y:S01]  /*51c0*/  @!UP1 UIADD3 UR8, UPT, UPT, UR6, 0x200, URZ ;  /* 0x0000020006089890 */ /* 0x000fe2000fffe0ff */
[----:B------:R-:W-:Y:S02]  /*51d0*/  VOTEU.ALL UP1, P5 ;  /* 0x0000000000ff7886 */ /* 0x000fe40002820000 */
[----:B------:R-:W-:Y:S11]  /*51e0*/  @!P5 R2UR UR17, R11 ;  /* 0x000000000b11d2ca */ /* 0x000ff600000e0000 */
[----:B------:R-:W-:Y:S02]  /*51f0*/  @!UPT UIADD3 URZ, UPT, UPT, URZ, URZ, URZ ;  /* 0x000000fffffff290 */ /* 0x000fe4000fffe0ff */
[----:B------:R2:W-:Y:S01]  /*5200*/  @!UP1 UTMALDG.3D [UR8], [UR16], desc[UR14] ;  /* 0x00000e08100095b4 */ /* 0x0005e20008011000 */
[----:B------:R2:W-:Y:S01]  /*5210*/  @!P5 SYNCS.ARRIVE.TRANS64.RED.A0TR RZ, [UR6+0x90], R25 ;  /* 0x00009019ffffd9a7 */ /* 0x0005e20008300406 */
[----:B------:R-:W-:Y:S01]  /*5220*/  UPLOP3.LUT UP1, UPT, UPT, UPT, UPT, 0x80, 0x8 ;  /* 0x000000000008789c */ /* 0x000fe20003f2f070 */
[----:B------:R-:W-:Y:S01]  /*5230*/  SYNCS.ARRIVE.TRANS64.RED.A1T0 RZ, [UR37], RZ ;  /* 0x000000ffffff79a7 */ /* 0x000fe20008100425 */
[----:B------:R-:W-:Y:S09]  /*5240*/  @P3 BRA `(.L_x_99) ;  /* 0xfffffff400b43947 */ /* 0x000ff2000383ffff */
[----:B------:R-:W-:Y:S07]  /*5250*/  MOV R0, UR6 ;  /* 0x0000000600007c02 */ /* 0x000fee0008000f00 */
.L_x_100:
[----:B-1----:R-:W-:-:S04]  /*5260*/  SHF.L.U32 R3, R30, 0x1f, RZ ;  /* 0x0000001f1e037819 */ /* 0x002fc800000006ff */
[----:B------:R1:W3:Y:S03]  /*5270*/  SYNCS.PHASECHK.TRANS64.TRYWAIT P0, [R0+URZ+0x98], R3 ;  /* 0x00009803000075a7 */ /* 0x0002e600080011ff */
[----:B---3--:R-:W-:Y:S05]  /*5280*/  @!P0 NANOSLEEP.SYNCS 0x989680 ;  /* 0x009896800000895d */ /* 0x008fea0003900000 */
[----:B------:R-:W3:Y:S02]  /*5290*/  @!P0 SYNCS.PHASECHK.TRANS64 P0, [R0+URZ+0x98], R3 ;  /* 0x00009803000085a7 */ /* 0x000ee400080010ff */
[----:B--23--:R-:W-:Y:S05]  /*52a0*/  @P0 EXIT ;  /* 0x000000000000094d */ /* 0x00cfea0003800000 */
[----:B------:R-:W-:Y:S05]  /*52b0*/  BRA `(.L_x_100) ;  /* 0xfffffffc00e87947 */ /* 0x000fea000383ffff */
.L_x_91:
[----:B------:R-:W-:-:S06]  /*52c0*/  UISETP.GE.AND UP1, UPT, UR10, 0x4, UPT ;  /* 0x000000040a00788c */ /* 0x000fcc000bf26270 */
[----:B------:R-:W-:-:S13]  /*52d0*/  PLOP3.LUT P0, PT, PT, PT, UP1, 0x80, 0x8 ;  /* 0x000000000008781c */ /* 0x000fda0003f0f018 */
[----:B------:R-:W-:Y:S05]  /*52e0*/  @!P0 EXIT ;  /* 0x000000000000894d */ /* 0x000fea0003800000 */
[----:B------:R-:W-:Y:S01]  /*52f0*/  BAR.SYNC.DEFER_BLOCKING 0x6, 0xa0 ;  /* 0x0182800000007b1d */ /* 0x000fe20000010000 */
[C---:B------:R-:W-:Y:S01]  /*5300*/  IMAD.SHL.U32 R4, R103.reuse, 0x40, RZ ;  /* 0x0000004067047824 */ /* 0x040fe200078e00ff */
[----:B------:R-:W-:Y:S01]  /*5310*/  SHF.R.U32.HI R3, RZ, 0x1, R103 ;  /* 0x00000001ff037819 */ /* 0x000fe20000011667 */
[----:B------:R-:W-:Y:S01]  /*5320*/  IMAD.SHL.U32 R105, R106, 0x800, RZ ;  /* 0x000008006a697824 */ /* 0x000fe200078e00ff */
[----:B------:R-:W-:Y:S01]  /*5330*/  CS2R R108, SRZ ;  /* 0x00000000006c7805 */ /* 0x000fe2000001ff00 */
[C---:B------:R-:W-:Y:S01]  /*5340*/  IMAD.U32 R47, R103.reuse, 0x10000, RZ ;  /* 0x00010000672f7824 */ /* 0x040fe200078e00ff */
[----:B------:R-:W-:Y:S01]  /*5350*/  UMOV UR43, 0x400 ;  /* 0x00000400002b7882 */ /* 0x000fe20000000000 */
[C---:B------:R-:W-:Y:S01]  /*5360*/  LOP3.LUT R2, R4.reuse, 0x180, RZ, 0xc0, !PT ;  /* 0x0000018004027812 */ /* 0x040fe200078ec0ff */
[----:B------:R-:W-:Y:S01]  /*5370*/  ULEA UR43, UR37, UR43, 0x18 ;  /* 0x0000002b252b7291 */ /* 0x000fe2000f8ec0ff */
[----:B------:R-:W1:Y:S01]  /*5380*/  LDC R101, c[0x0][0x370] ;  /* 0x0000dc00ff657b82 */ /* 0x000e620000000800 */
[----:B------:R-:W-:Y:S01]  /*5390*/  LOP3.LUT R4, R4, 0x640, RZ, 0xc0, !PT ;  /* 0x0000064004047812 */ /* 0x000fe200078ec0ff */
[----:B------:R-:W-:Y:S01]  /*53a0*/  IMAD.MOV.U32 R44, RZ, RZ, RZ ;  /* 0x000000ffff2c7224 */ /* 0x000fe200078e00ff */
[----:B------:R-:W-:Y:S01]  /*53b0*/  LOP3.LUT R3, R2, 0x20, R3, 0xf8, !PT ;  /* 0x0000002002037812 */ /* 0x000fe200078ef803 */
[----:B------:R-:W-:Y:S01]  /*53c0*/  IMAD.SHL.U32 R2, R103, 0x8, RZ ;  /* 0x0000000867027824 */ /* 0x000fe200078e00ff */
[----:B------:R-:W-:Y:S01]  /*53d0*/  LOP3.LUT R105, R4, 0x800, R105, 0xf8, !PT ;  /* 0x0000080004697812 */ /* 0x000fe200078ef869 */
[----:B------:R-:W-:Y:S01]  /*53e0*/  UIADD3 UR4, UPT, UPT, UR43, 0x1200, URZ ;  /* 0x000012002b047890 */ /* 0x000fe2000fffe0ff */
[----:B------:R-:W-:Y:S01]  /*53f0*/  IMAD.MOV.U32 R110, RZ, RZ, RZ ;  /* 0x000000ffff6e7224 */ /* 0x000fe200078e00ff */
[----:B------:R-:W2:Y:S01]  /*5400*/  LDC R42, c[0x0][0xb0c] ;  /* 0x0002c300ff2a7b82 */ /* 0x000ea20000000800 */
[----:B------:R-:W-:Y:S01]  /*5410*/  LOP3.LUT R4, R3, 0x30, R2, 0x78, !PT ;  /* 0x0000003003047812 */ /* 0x000fe200078e7802 */
[----:B------:R-:W-:Y:S01]  /*5420*/  IMAD.SHL.U32 R2, R106, 0x200000, RZ ;  /* 0x002000006a027824 */ /* 0x000fe200078e00ff */
[----:B------:R-:W3:Y:S01]  /*5430*/  LDCU.64 UR46, c[0x0][0x348] ;  /* 0x00006900ff2e77ac */ /* 0x000ee20008000a00 */
[----:B------:R-:W-:Y:S01]  /*5440*/  IMAD.SHL.U32 R3, R103, 0x10, RZ ;  /* 0x0000001067037824 */ /* 0x000fe200078e00ff */
[----:B------:R-:W-:Y:S01]  /*5450*/  LOP3.LUT R105, R105, R4, RZ, 0xfc, !PT ;  /* 0x0000000469697212 */ /* 0x000fe200078efcff */
[----:B------:R-:W-:Y:S01]  /*5460*/  IMAD.MOV.U32 R114, RZ, RZ, RZ ;  /* 0x000000ffff727224 */ /* 0x000fe200078e00ff */
[----:B------:R-:W4:Y:S01]  /*5470*/  LDS R0, [UR43+0x160] ;  /* 0x0001602bff007984 */ /* 0x000f220008000800 */
[----:B------:R-:W1:Y:S01]  /*5480*/  LDC R100, c[0x0][0xb20] ;  /* 0x0002c800ff647b82 */ /* 0x000e620000000800 */
[----:B------:R-:W-:Y:S01]  /*5490*/  LOP3.LUT R2, R2, 0x200000, RZ, 0xc0, !PT ;  /* 0x0020000002027812 */ /* 0x000fe200078ec0ff */
[----:B------:R-:W-:Y:S01]  /*54a0*/  VIADD R104, R105, UR43 ;  /* 0x0000002b69687c36 */ /* 0x000fe20008000000 */
[----:B------:R-:W-:Y:S01]  /*54b0*/  LOP3.LUT R3, R3, 0x20, RZ, 0xc0, !PT ;  /* 0x0000002003037812 */ /* 0x000fe200078ec0ff */
[----:B------:R-:W-:Y:S01]  /*54c0*/  IMAD.U32 R111, RZ, RZ, UR4 ;  /* 0x00000004ff6f7e24 */ /* 0x000fe2000f8e00ff */
[----:B------:R-:W-:Y:S01]  /*54d0*/  LOP3.LUT R47, R2, 0x400000, R47, 0xf8, !PT ;  /* 0x00400000022f7812 */ /* 0x000fe200078ef82f */
[----:B------:R-:W1:Y:S01]  /*54e0*/  LDCU.64 UR38, c[0x0][0x888] ;  /* 0x00011100ff2677ac */ /* 0x000e620008000a00 */
[----:B------:R-:W-:Y:S01]  /*54f0*/  IADD3 R104, PT, PT, -R3, 0x200, R104 ;  /* 0x0000020003687810 */ /* 0x000fe20007ffe168 */
[----:B------:R-:W1:Y:S01]  /*5500*/  LDC R41, c[0x0][0xb30] ;  /* 0x0002cc00ff297b82 */ /* 0x000e620000000800 */
[----:B------:R-:W-:-:S07]  /*5510*/  UIADD3 UR42, UPT, UPT, UR43, 0x200, URZ ;  /* 0x000002002b2a7890 */ /* 0x000fce000fffe0ff */
[----:B------:R-:W1:Y:S08]  /*5520*/  LDC.64 R90, c[0x0][0xb10] ;  /* 0x0002c400ff5a7b82 */ /* 0x000e700000000a00 */
[----:B------:R-:W1:Y:S08]  /*5530*/  LDC.64 R38, c[0x0][0xb18] ;  /* 0x0002c600ff267b82 */ /* 0x000e700000000a00 */
[----:B------:R-:W1:Y:S01]  /*5540*/  LDC.64 R86, c[0x0][0x888] ;  /* 0x00022200ff567b82 */ /* 0x000e620000000a00 */
[----:B----4-:R-:W-:-:S07]  /*5550*/  IMAD.IADD R47, R0, 0x1, R47 ;  /* 0x00000001002f7824 */ /* 0x010fce00078e022f */
[----:B------:R-:W4:Y:S08]  /*5560*/  LDC.64 R36, c[0x0][0xb28] ;  /* 0x0002ca00ff247b82 */ /* 0x000f300000000a00 */
[----:B------:R-:W1:Y:S08]  /*5570*/  LDC.64 R88, c[0x0][0x890] ;  /* 0x00022400ff587b82 */ /* 0x000e700000000a00 */
[----:B------:R-:W1:Y:S08]  /*5580*/  LDC.64 R84, c[0x0][0x8b0] ;  /* 0x00022c00ff547b82 */ /* 0x000e700000000a00 */
[----:B------:R-:W1:Y:S08]  /*5590*/  LDC.64 R82, c[0x0][0x8a8] ;  /* 0x00022a00ff527b82 */ /* 0x000e700000000a00 */
[----:B--23--:R-:W1:Y:S02]  /*55a0*/  LDC R102, c[0x0][0x374] ;  /* 0x0000dd00ff667b82 */ /* 0x00ce640000000800 */
.L_x_118:
[C---:B------:R-:W-:Y:S02]  /*55b0*/  LEA R0, R114.reuse, UR43, 0x3 ;  /* 0x0000002b72007c11 */ /* 0x040fe4000f8e18ff */
[----:B------:R-:W-:Y:S02]  /*55c0*/  SHF.L.U32 R3, R109, 0x1f, RZ ;  /* 0x0000001f6d037819 */ /* 0x000fe400000006ff */
[----:B------:R-:W-:Y:S02]  /*55d0*/  LEA R16, R114, UR43, 0x4 ;  /* 0x0000002b72107c11 */ /* 0x000fe4000f8e20ff */
[----:B--2---:R-:W2:Y:S02]  /*55e0*/  SYNCS.PHASECHK.TRANS64.TRYWAIT P0, [R0+URZ+0xb0], R3 ;  /* 0x0000b003000075a7 */ /* 0x004ea400080011ff */
[----:B--23--:R-:W-:Y:S05]  /*55f0*/  @!P0 BRA `(.L_x_101) ;  /* 0x0000002000f88947 */ /* 0x00cfea0003800000 */
.L_x_163:
[----:B------:R-:W3:Y:S01]  /*5600*/  LDC.64 R12, c[0x0][0xb10] ;  /* 0x0002c400ff0c7b82 */ /* 0x000ee20000000a00 */
[----:B------:R-:W4:Y:S01]  /*5610*/  LDS.128 R16, [R16+0x140] ;  /* 0x0001400010107984 */ /* 0x000f220000000c00 */
[----:B-1----:R-:W-:Y:S01]  /*5620*/  ISETP.NE.AND P1, PT, R41, 0x1, PT ;  /* 0x000000012900780c */ /* 0x002fe20003f25270 */
[----:B--2---:R-:W-:Y:S01]  /*5630*/  VIADD R0, R0, 0xc0 ;  /* 0x000000c000007836 */ /* 0x004fe20000000000 */
[----:B------:R-:W-:Y:S04]  /*5640*/  ISETP.GE.AND P0, PT, R40, 0x1, PT ;  /* 0x000000012800780c */ /* 0x000fe80003f06270 */
[----:B------:R-:W1:Y:S01]  /*5650*/  LDC.64 R10, c[0x0][0xb18] ;  /* 0x0002c600ff0a7b82 */ /* 0x000e620000000a00 */
[----:B------:R-:W-:Y:S01]  /*5660*/  PRMT R0, RZ, 0x654, R0 ;  /* 0x00000654ff007816 */ /* 0x000fe20000000000 */
[----:B------:R-:W-:Y:S01]  /*5670*/  @!PT LDS RZ, [RZ] ;  /* 0x00000000fffff984 */ /* 0x000fe20000000800 */
[----:B------:R-:W-:Y:S01]  /*5680*/  @!PT LDS RZ, [RZ] ;  /* 0x00000000fffff984 */ /* 0x000fe20000000800 */
[----:B------:R-:W-:Y:S01]  /*5690*/  @!PT LDS RZ, [RZ] ;  /* 0x00000000fffff984 */ /* 0x000fe20000000800 */
[----:B------:R-:W-:Y:S01]  /*56a0*/  @!PT LDS RZ, [RZ] ;  /* 0x00000000fffff984 */ /* 0x000fe20000000800 */
[----:B------:R2:W-:Y:S06]  /*56b0*/  MEMBAR.ALL.CTA ;  /* 0x0000000000007992 */ /* 0x0005ec0000008000 */
[----:B--2---:R-:W2:Y:S01]  /*56c0*/  FENCE.VIEW.ASYNC.S ;  /* 0x00000000000073c6 */ /* 0x004ea20000000000 */
[----:B------:R-:W1:Y:S08]  /*56d0*/  @!P1 LDC R14, c[0x0][0xb20] ;  /* 0x0002c800ff0e9b82 */ /* 0x000e700000000800 */
[----:B------:R-:W1:Y:S01]  /*56e0*/  @!P1 LDC R9, c[0x0][0xb0c] ;  /* 0x0002c300ff099b82 */ /* 0x000e620000000800 */
[----:B--2---:R2:W-:Y:S01]  /*56f0*/  SYNCS.ARRIVE.TRANS64.RED.A1T0 RZ, [R0+URZ], RZ ;  /* 0x000000ff00ff79a7 */ /* 0x0045e200081004ff */
[----:B----4-:R-:W-:Y:S04]  /*5700*/  LOP3.LUT P4, RZ, R18, 0x1, RZ, 0xc0, !PT ;  /* 0x0000000112ff7812 */ /* 0x010fe8000788c0ff */
[----:B------:R-:W-:Y:S09]  /*5710*/  P2R R112, PR, RZ, 0x10 ;  /* 0x00000010ff707803 */ /* 0x000ff20000000000 */
[----:B------:R-:W-:Y:S02]  /*5720*/  @P4 MOV R45, R16 ;  /* 0x00000010002d4202 */ /* 0x000fe40000000f00 */
[----:B------:R-:W-:Y:S01]  /*5730*/  @P4 LOP3.LUT R43, R17, 0xffff, RZ, 0xc0, !PT ;  /* 0x0000ffff112b4812 */ /* 0x000fe200078ec0ff */
[----:B--23--:R-:W-:Y:S06]  /*5740*/  @!P0 BRA `(.L_x_102) ;  /* 0x0000000000a48947 */ /* 0x00cfec0003800000 */
[----:B------:R-:W-:Y:S01]  /*5750*/  IMAD.HI.U32 R21, R102, R39, RZ ;  /* 0x0000002766157227 */ /* 0x000fe200078e00ff */
[----:B------:R-:W-:Y:S02]  /*5760*/  ISETP.NE.AND P0, PT, R38, 0x1, PT ;  /* 0x000000012600780c */ /* 0x000fe40003f05270 */
[----:B------:R-:W-:Y:S01]  /*5770*/  ISETP.NE.AND P2, PT, R40, 0x1, PT ;  /* 0x000000012800780c */ /* 0x000fe20003f45270 */
[----:B------:R-:W-:Y:S01]  /*5780*/  IMAD.HI.U32 R20, R101, R90, RZ ;  /* 0x0000005a65147227 */ /* 0x000fe200078e00ff */
[----:B------:R-:W-:Y:S02]  /*5790*/  SHF.R.U32.HI R21, RZ, R100, R21 ;  /* 0x00000064ff157219 */ /* 0x000fe40000011615 */
[----:B------:R-:W-:Y:S01]  /*57a0*/  ISETP.NE.AND P3, PT, R42, 0x1, PT ;  /* 0x000000012a00780c */ /* 0x000fe20003f65270 */
[----:B------:R-:W-:Y:S01]  /*57b0*/  IMAD.HI.U32 R24, R45, R90, RZ ;  /* 0x0000005a2d187227 */ /* 0x000fe200078e00ff */
[----:B------:R-:W-:Y:S02]  /*57c0*/  SHF.R.U32.HI R20, RZ, R91, R20 ;  /* 0x0000005bff147219 */ /* 0x000fe40000011614 */
[----:B------:R-:W-:Y:S01]  /*57d0*/  SEL R3, R102, R21, !P0 ;  /* 0x0000001566037207 */ /* 0x000fe20004000000 */
[----:B------:R-:W-:Y:S01]  /*57e0*/  IMAD.HI.U32 R21, R43, R39, RZ ;  /* 0x000000272b157227 */ /* 0x000fe200078e00ff */
[----:B------:R-:W-:Y:S02]  /*57f0*/  SEL R7, R101, R20, !P3 ;  /* 0x0000001465077207 */ /* 0x000fe40005800000 */
[----:B------:R-:W-:Y:S01]  /*5800*/  SHF.R.U32.HI R24, RZ, R91, R24 ;  /* 0x0000005bff187219 */ /* 0x000fe20000011618 */
[-C--:B------:R-:W-:Y:S04]  /*5810*/  IMAD.HI.U32 R20, R3, R36.reuse, RZ ;  /* 0x0000002403147227 */ /* 0x080fe800078e00ff */
[----:B------:R-:W-:Y:S01]  /*5820*/  IMAD.HI.U32 R22, R7, R36, RZ ;  /* 0x0000002407167227 */ /* 0x000fe200078e00ff */
[-C--:B------:R-:W-:Y:S02]  /*5830*/  @P2 SHF.R.U32.HI R3, RZ, R37.reuse, R20 ;  /* 0x00000025ff032219 */ /* 0x080fe40000011614 */
[----:B------:R-:W-:Y:S02]  /*5840*/  SHF.R.U32.HI R20, RZ, R100, R21 ;  /* 0x00000064ff147219 */ /* 0x000fe40000011615 */
[----:B------:R-:W-:Y:S01]  /*5850*/  @P2 SHF.R.U32.HI R7, RZ, R37, R22 ;  /* 0x00000025ff072219 */ /* 0x000fe20000011616 */
[C---:B------:R-:W-:Y:S01]  /*5860*/  IMAD R2, R40.reuse, R3, RZ ;  /* 0x0000000328027224 */ /* 0x040fe200078e02ff */
[----:B------:R-:W-:Y:S02]  /*5870*/  SEL R5, R43, R20, !P0 ;  /* 0x000000142b057207 */ /* 0x000fe40004000000 */
[----:B------:R-:W-:Y:S01]  /*5880*/  SEL R3, R45, R24, !P3 ;  /* 0x000000182d037207 */ /* 0x000fe20005800000 */
[----:B------:R-:W-:Y:S01]  /*5890*/  IMAD R4, R40, R7, RZ ;  /* 0x0000000728047224 */ /* 0x000fe200078e02ff */
[C---:B------:R-:W-:Y:S01]  /*58a0*/  ISETP.GE.AND P0, PT, R5.reuse, R2, PT ;  /* 0x000000020500720c */ /* 0x040fe20003f06270 */
[----:B------:R-:W-:Y:S03]  /*58b0*/  IMAD.HI.U32 R6, R5, R36, RZ ;  /* 0x0000002405067227 */ /* 0x000fe600078e00ff */
[----:B------:R-:W-:Y:S01]  /*58c0*/  ISETP.GE.OR P0, PT, R3, R4, P0 ;  /* 0x000000040300720c */ /* 0x000fe20000706670 */
[----:B------:R-:W-:Y:S01]  /*58d0*/  IMAD.MOV R4, RZ, RZ, -R3 ;  /* 0x000000ffff047224 */ /* 0x000fe200078e0a03 */
[-C--:B------:R-:W-:Y:S03]  /*58e0*/  SHF.R.U32.HI R6, RZ, R37.reuse, R6 ;  /* 0x00000025ff067219 */ /* 0x080fe60000011606 */
[----:B------:R-:W-:Y:S01]  /*58f0*/  IMAD R45, R42, R4, R45 ;  /* 0x000000042a2d7224 */ /* 0x000fe200078e022d */
[----:B------:R-:W-:Y:S05]  /*5900*/  SEL R15, R5, R6, !P2 ;  /* 0x00000006050f7207 */ /* 0x000fea0005000000 */
[----:B------:R-:W-:Y:S02]  /*5910*/  IMAD.MOV R6, RZ, RZ, -R15 ;  /* 0x000000ffff067224 */ /* 0x000fe400078e0a0f */
[C---:B------:R-:W-:Y:S04]  /*5920*/  @!P0 IMAD.HI.U32 R2, R3.reuse, R36, RZ ;  /* 0x0000002403028227 */ /* 0x040fe800078e00ff */
[----:B------:R-:W-:Y:S01]  /*5930*/  IMAD R6, R40, R6, R5 ;  /* 0x0000000628067224 */ /* 0x000fe200078e0205 */
[----:B------:R-:W-:Y:S04]  /*5940*/  @!P0 SHF.R.U32.HI R2, RZ, R37, R2 ;  /* 0x00000025ff028219 */ /* 0x000fe80000011602 */
[----:B------:R-:W-:Y:S02]  /*5950*/  @!P0 SEL R0, R3, R2, !P2 ;  /* 0x0000000203008207 */ /* 0x000fe40005000000 */
[----:B------:R-:W-:Y:S02]  /*5960*/  IADD3 R2, PT, PT, -R5, RZ, RZ ;  /* 0x000000ff05027210 */ /* 0x000fe40007ffe1ff */
[----:B------:R-:W-:Y:S01]  /*5970*/  @!P0 IADD3 R8, PT, PT, R15, -R0, RZ ;  /* 0x800000000f088210 */ /* 0x000fe20007ffe0ff */
[----:B------:R-:W-:Y:S02]  /*5980*/  @!P0 IMAD R0, R7, R6, R0 ;  /* 0x0000000607008224 */ /* 0x000fe400078e0200 */
[----:B------:R-:W-:Y:S02]  /*5990*/  IMAD R43, R38, R2, R43 ;  /* 0x00000002262b7224 */ /* 0x000fe400078e022b */
[----:B------:R-:W-:Y:S02]  /*59a0*/  @!P0 IMAD R5, R8, R40, R3 ;  /* 0x0000002808058224 */ /* 0x000fe400078e0203 */
[----:B------:R-:W-:Y:S04]  /*59b0*/  @!P0 IMAD.MOV.U32 R3, RZ, RZ, R0 ;  /* 0x000000ffff038224 */ /* 0x000fe800078e0000 */
[----:B------:R-:W-:Y:S02]  /*59c0*/  IMAD R45, R3, R42, R45 ;  /* 0x0000002a032d7224 */ /* 0x000fe400078e022d */
[----:B------:R-:W-:Y:S07]  /*59d0*/  IMAD R43, R5, R38, R43 ;  /* 0x00000026052b7224 */ /* 0x000fee00078e022b */
.L_x_102:
[----:B------:R-:W-:Y:S01]  /*59e0*/  @!P1 IMAD.HI.U32 R0, R45, R12, RZ ;  /* 0x0000000c2d009227 */ /* 0x000fe200078e00ff */
[----:B-1----:R-:W-:Y:S01]  /*59f0*/  @!P1 ISETP.NE.AND P0, PT, R10, 0x1, PT ;  /* 0x000000010a00980c */ /* 0x002fe20003f05270 */
[----:B------:R-:W-:Y:S01]  /*5a00*/  ULOP3.LUT UP0, URZ, UR42, 0x1b0, URZ, 0xc0, !UPT ;  /* 0x000001b02aff7892 */ /* 0x000fe2000f80c0ff */
[----:B------:R-:W-:Y:S01]  /*5a10*/  @!P1 ISETP.NE.AND P2, PT, R9, 0x1, PT ;  /* 0x000000010900980c */ /* 0x000fe20003f45270 */
[----:B------:R-:W-:Y:S01]  /*5a20*/  @!P1 IMAD.HI.U32 R3, R43, R11, RZ ;  /* 0x0000000b2b039227 */ /* 0x000fe200078e00ff */
[----:B------:R-:W-:Y:S02]  /*5a30*/  @!P1 SHF.R.U32.HI R0, RZ, R13, R0 ;  /* 0x0000000dff009219 */ /* 0x000fe40000011600 */
[----:B------:R-:W-:Y:S01]  /*5a40*/  @P4 SHF.R.U32.HI R107, RZ, 0x10, R17 ;  /* 0x00000010ff6b4819 */ /* 0x000fe20000011611 */
[----:B------:R-:W-:Y:S01]  /*5a50*/  VIADD R114, R114, 0x1 ;  /* 0x0000000172727836 */ /* 0x000fe20000000000 */
[----:B------:R-:W-:Y:S02]  /*5a60*/  @!P1 SHF.R.U32.HI R2, RZ, R14, R3 ;  /* 0x0000000eff029219 */ /* 0x000fe40000011603 */
[----:B------:R-:W-:Y:S02]  /*5a70*/  @!P1 SEL R3, R45, R0, !P2 ;  /* 0x000000002d039207 */ /* 0x000fe40005000000 */
[----:B------:R-:W-:Y:S05]  /*5a80*/  @!P1 SEL R2, R43, R2, !P0 ;  /* 0x000000022b029207 */ /* 0x000fea0004000000 */
[----:B------:R-:W-:Y:S02]  /*5a90*/  @!P1 IMAD.IADD R0, R2, 0x1, -R3 ;  /* 0x0000000102009824 */ /* 0x000fe400078e0a03 */
[----:B------:R-:W-:Y:S02]  /*5aa0*/  @!P1 IMAD.IADD R2, R3, 0x1, -R2 ;  /* 0x0000000103029824 */ /* 0x000fe400078e0a02 */
[----:B------:R-:W-:Y:S02]  /*5ab0*/  @!P1 IMAD R45, R0, R9, R45 ;  /* 0x00000009002d9224 */ /* 0x000fe400078e022d */
[----:B------:R-:W-:Y:S01]  /*5ac0*/  @!P1 IMAD R43, R2, R10, R43 ;  /* 0x0000000a022b9224 */ /* 0x000fe200078e022b */
[----:B------:R-:W-:Y:S06]  /*5ad0*/  BRA.U !UP0, `(.L_x_103) ;  /* 0x0000000108407547 */ /* 0x000fec000b800000 */
[----:B------:R-:W1:Y:S01]  /*5ae0*/  LDCU.64 UR8, c[0x4][0x80] ;  /* 0x01001000ff0877ac */ /* 0x000e620008000a00 */
[----:B------:R-:W-:Y:S01]  /*5af0*/  MOV R3, 0x0 ;  /* 0x0000000000037802 */ /* 0x000fe20000000f00 */
[----:B------:R-:W-:Y:S02]  /*5b00*/  HFMA2 R12, -RZ, RZ, 0, 5.9604644775390625e-08 ;  /* 0x00000001ff0c7431 */ /* 0x000fe400000001ff */
[----:B------:R-:W-:Y:S02]  /*5b10*/  IMAD.MOV.U32 R8, RZ, RZ, 0x70 ;  /* 0x00000070ff087424 */ /* 0x000fe400078e00ff */
[----:B------:R-:W-:Y:S01]  /*5b20*/  IMAD.MOV.U32 R13, RZ, RZ, RZ ;  /* 0x000000ffff0d7224 */ /* 0x000fe200078e00ff */
[----:B------:R-:W2:Y:S01]  /*5b30*/  LDCU.64 UR6, c[0x4][0x88] ;  /* 0x01001100ff0677ac */ /* 0x000ea20008000a00 */
[----:B------:R-:W3:Y:S01]  /*5b40*/  LDC.64 R2, c[0x4][R3] ;  /* 0x0100000003027b82 */ /* 0x000ee20000000a00 */
[----:B------:R-:W4:Y:S01]  /*5b50*/  LDCU.64 UR4, c[0x4][0x8] ;  /* 0x01000100ff0477ac */ /* 0x000f220008000a00 */
[----:B-1----:R-:W-:Y:S01]  /*5b60*/  MOV R5, UR9 ;  /* 0x0000000900057c02 */ /* 0x002fe20008000f00 */
[----:B------:R-:W-:Y:S01]  /*5b70*/  IMAD.U32 R4, RZ, RZ, UR8 ;  /* 0x00000008ff047e24 */ /* 0x000fe2000f8e00ff */
[----:B--2---:R-:W-:Y:S01]  /*5b80*/  MOV R7, UR7 ;  /* 0x0000000700077c02 */ /* 0x004fe20008000f00 */
[----:B------:R-:W-:Y:S01]  /*5b90*/  IMAD.U32 R6, RZ, RZ, UR6 ;  /* 0x00000006ff067e24 */ /* 0x000fe2000f8e00ff */
[----:B----4-:R-:W-:Y:S01]  /*5ba0*/  MOV R11, UR5 ;  /* 0x00000005000b7c02 */ /* 0x010fe20008000f00 */
[----:B------:R-:W-:Y:S02]  /*5bb0*/  IMAD.U32 R10, RZ, RZ, UR4 ;  /* 0x00000004ff0a7e24 */ /* 0x000fe4000f8e00ff */
[----:B------:R-:W-:Y:S07]  /*5bc0*/  LEPC R20, `(.L_x_103) ;  /* 0x000000001014794e */ /* 0x000fee0000000000 */
[----:B---3-5:R-:W-:Y:S05]  /*5bd0*/  CALL.ABS.NOINC R2 ;  /* 0x0000000002007343 */ /* 0x028fea0003c00000 */
.L_x_103:
[----:B------:R-:W-:Y:S01]  /*5be0*/  LOP3.LUT P0, RZ, R111, 0x1b0, RZ, 0xc0, !PT ;  /* 0x000001b06fff7812 */ /* 0x000fe2000780c0ff */
[----:B------:R-:W-:Y:S11]  /*5bf0*/  BSSY.RECONVERGENT B6, `(.L_x_104) ;  /* 0x0000013000067945 */ /* 0x000ff60003800200 */
[----:B------:R-:W-:Y:S01]  /*5c00*/  @!UPT UIADD3 URZ, UPT, UPT, URZ, URZ, URZ ;  /* 0x000000fffffff290 */ /* 0x000fe2000fffe0ff */
[----:B------:R-:W-:Y:S05]  /*5c10*/  @!P0 BRA `(.L_x_105) ;  /* 0x0000000000408947 */ /* 0x000fea0003800000 */
        /* <DEDUP_REMOVED lines=16> */
.L_x_105:
[----:B------:R-:W-:Y:S05]  /*5d20*/  BSYNC.RECONVERGENT B6 ;  /* 0x0000000000067941 */ /* 0x000fea0003800200 */
.L_x_104:
[----:B------:R-:W-:Y:S01]  /*5d30*/  ISETP.NE.U32.AND P3, PT, R88, RZ, PT ;  /* 0x000000ff5800720c */ /* 0x000fe20003f65070 */
[----:B------:R-:W-:Y:S01]  /*5d40*/  UISETP.NE.AND UP1, UPT, UR44, URZ, UPT ;  /* 0x000000ff2c00728c */ /* 0x000fe2000bf25270 */
[----:B------:R-:W-:Y:S02]  /*5d50*/  ISETP.NE.U32.AND P4, PT, R84, RZ, PT ;  /* 0x000000ff5400720c */ /* 0x000fe40003f85070 */
[----:B------:R-:W-:Y:S02]  /*5d60*/  ISETP.NE.AND.EX P3, PT, R89, RZ, PT, P3 ;  /* 0x000000ff5900720c */ /* 0x000fe40003f65330 */
[----:B------:R-:W-:Y:S02]  /*5d70*/  PLOP3.LUT P1, PT, PT, PT, PT, 0x8, 0x80 ;  /* 0x000000000080781c */ /* 0x000fe40003f2e170 */
[----:B------:R-:W-:Y:S02]  /*5d80*/  PLOP3.LUT P0, PT, PT, PT, UP1, 0x80, 0x8 ;  /* 0x000000000008781c */ /* 0x000fe40003f0f018 */
[----:B------:R-:W-:Y:S02]  /*5d90*/  ISETP.NE.AND.EX P4, PT, R85, RZ, PT, P4 ;  /* 0x000000ff5500720c */ /* 0x000fe40003f85340 */
[----:B------:R-:W1:Y:S09]  /*5da0*/  @UP1 LDCU.64 UR4, c[0x0][0x888] ;  /* 0x00011100ff0417ac */ /* 0x000e720008000a00 */
[----:B------:R-:W-:Y:S01]  /*5db0*/  @P0 PLOP3.LUT P1, PT, P3, PT, PT, 0x80, 0x8 ;  /* 0x000000000008081c */ /* 0x000fe20001f2f070 */
[----:B-1----:R-:W-:Y:S04]  /*5dc0*/  @UP1 UISETP.NE.U32.AND UP0, UPT, UR4, URZ, UPT ;  /* 0x000000ff0400128c */ /* 0x002fe8000bf05070 */
[----:B------:R-:W-:Y:S04]  /*5dd0*/  @UP1 UISETP.NE.AND.EX UP0, UPT, UR5, URZ, UPT, UP0 ;  /* 0x000000ff0500128c */ /* 0x000fe8000bf05300 */
[----:B------:R-:W-:Y:S01]  /*5de0*/  @UP1 USEL UR4, URZ, 0xffffffff, UP0 ;  /* 0xffffffffff041887 */ /* 0x000fe20008000000 */
[----:B------:R-:W-:Y:S11]  /*5df0*/  @!P3 BRA `(.L_x_106) ;  /* 0x00000000002cb947 */ /* 0x000ff60003800000 */
[----:B------:R-:W-:Y:S01]  /*5e00*/  ISETP.NE.U32.AND P2, PT, R86, RZ, PT ;  /* 0x000000ff5600720c */ /* 0x000fe20003f45070 */
[----:B------:R-:W-:Y:S03]  /*5e10*/  IMAD.MOV.U32 R95, RZ, RZ, 0x1 ;  /* 0x00000001ff5f7424 */ /* 0x000fe600078e00ff */
[----:B------:R-:W-:Y:S11]  /*5e20*/  ISETP.NE.AND.EX P2, PT, R87, RZ, PT, P2 ;  /* 0x000000ff5700720c */ /* 0x000ff60003f45320 */
[----:B------:R-:W-:Y:S02]  /*5e30*/  @!UPT UIADD3 URZ, UPT, UPT, URZ, URZ, URZ ;  /* 0x000000fffffff290 */ /* 0x000fe4000fffe0ff */
[----:B------:R-:W1:Y:S01]  /*5e40*/  @P2 LDC.64 R2, c[0x0][0x888] ;  /* 0x00022200ff022b82 */ /* 0x000e620000000a00 */
[----:B------:R-:W-:Y:S04]  /*5e50*/  @P2 IMAD R0, R88, UR36, RZ ;  /* 0x0000002458002c24 */ /* 0x000fe8000f8e02ff */
[----:B-1----:R-:W-:Y:S04]  /*5e60*/  @P2 IMAD.WIDE R2, R0, 0x4, R2 ;  /* 0x0000000400022825 */ /* 0x002fe800078e0202 */
[----:B------:R-:W-:Y:S01]  /*5e70*/  HFMA2 R0, -RZ, RZ, 0, 5.9604644775390625e-08 ;  /* 0x00000001ff007431 */ /* 0x000fe200000001ff */
[----:B-----5:R1:W5:Y:S04]  /*5e80*/  @P2 LDG.E R49, desc[UR40][R2.64] ;  /* 0x0000002802312981 */ /* 0x020368000c1e1900 */
[----:B------:R-:W-:Y:S01]  /*5e90*/  @!P2 PRMT R95, R0, 0x7610, R95 ;  /* 0x00007610005fa816 */ /* 0x000fe2000000005f */
[----:B-1----:R-:W2:Y:S06]  /*5ea0*/  @!P2 LDC R49, c[0x0][0x880] ;  /* 0x00022000ff31ab82 */ /* 0x002eac0000000800 */
.L_x_106:
[----:B------:R-:W-:Y:S05]  /*5eb0*/  @!P4 BRA `(.L_x_107) ;  /* 0x000000000020c947 */ /* 0x000fea0003800000 */
[----:B------:R-:W-:Y:S04]  /*5ec0*/  ISETP.NE.U32.AND P2, PT, R82, RZ, PT ;  /* 0x000000ff5200720c */ /* 0x000fe80003f45070 */
[----:B------:R-:W-:Y:S11]  /*5ed0*/  ISETP.NE.AND.EX P2, PT, R83, RZ, PT, P2 ;  /* 0x000000ff5300720c */ /* 0x000ff60003f45320 */
[----:B------:R-:W-:Y:S02]  /*5ee0*/  @!UPT UIADD3 URZ, UPT, UPT, URZ, URZ, URZ ;  /* 0x000000fffffff290 */ /* 0x000fe4000fffe0ff */
[----:B------:R-:W1:Y:S01]  /*5ef0*/  @P2 LDC.64 R2, c[0x0][0x8a8] ;  /* 0x00022a00ff022b82 */ /* 0x000e620000000a00 */
[----:B------:R-:W-:Y:S04]  /*5f00*/  @P2 IMAD R0, R84, UR36, RZ ;  /* 0x0000002454002c24 */ /* 0x000fe8000f8e02ff */
[----:B-1----:R-:W-:Y:S05]  /*5f10*/  @P2 IMAD.WIDE R2, R0, 0x4, R2 ;  /* 0x0000000400022825 */ /* 0x002fea00078e0202 */
[----:B-----5:R1:W5:Y:S02]  /*5f20*/  @P2 LDG.E R46, desc[UR40][R2.64] ;  /* 0x00000028022e2981 */ /* 0x020364000c1e1900 */
[----:B-1----:R-:W3:Y:S02]  /*5f30*/  @!P2 LDC R46, c[0x0][0x8a0] ;  /* 0x00022800ff2eab82 */ /* 0x002ee40000000800 */
.L_x_107:
[----:B--2--5:R-:W-:Y:S01]  /*5f40*/  @P0 FSETP.NEU.AND P4, PT, R49, RZ, PT ;  /* 0x000000ff3100020b */ /* 0x024fe20003f8d000 */
[----:B------:R-:W-:Y:S01]  /*5f50*/  IMAD.U32 R0, RZ, RZ, UR4 ;  /* 0x00000004ff007e24 */ /* 0x000fe2000f8e00ff */
[----:B------:R-:W-:Y:S01]  /*5f60*/  @P0 LOP3.LUT P2, RZ, R95, 0xff, RZ, 0xc0, !PT ;  /* 0x000000ff5fff0812 */ /* 0x000fe2000784c0ff */
[----:B------:R-:W-:Y:S01]  /*5f70*/  BSSY B1, `(.L_x_108) ;  /* 0x0000034000017945 */ /* 0x000fe20003800000 */
[----:B------:R-:W-:Y:S01]  /*5f80*/  @P0 SEL R3, RZ, 0xffffffff, P4 ;  /* 0xffffffffff030807 */ /* 0x000fe20002000000 */
[C---:B------:R-:W-:Y:S01]  /*5f90*/  IMAD R32, R44.reuse, 0x20, R47 ;  /* 0x000000202c207824 */ /* 0x040fe200078e022f */
[----:B------:R-:W-:Y:S02]  /*5fa0*/  LEA R113, R44, UR43, 0x3 ;  /* 0x0000002b2c717c11 */ /* 0x000fe4000f8e18ff */
[----:B------:R-:W-:Y:S02]  /*5fb0*/  CS2R R54, SRZ ;  /* 0x0000000000367805 */ /* 0x000fe4000001ff00 */
[----:B------:R-:W-:Y:S02]  /*5fc0*/  @P1 SEL R3, R0, R3, !P2 ;  /* 0x0000000300031207 */ /* 0x000fe40005000000 */
[----:B------:R-:W-:Y:S02]  /*5fd0*/  CS2R R52, SRZ ;  /* 0x0000000000347805 */ /* 0x000fe4000001ff00 */
[----:B------:R-:W-:Y:S02]  /*5fe0*/  SHF.L.U32 R2, R110, 0x1f, RZ ;  /* 0x0000001f6e027819 */ /* 0x000fe400000006ff */
[----:B------:R-:W-:Y:S02]  /*5ff0*/  CS2R R58, SRZ ;  /* 0x00000000003a7805 */ /* 0x000fe4000001ff00 */
[----:B------:R-:W-:Y:S02]  /*6000*/  @P0 LOP3.LUT R3, R3, 0x1, RZ, 0xc0, !PT ;  /* 0x0000000103030812 */ /* 0x000fe400078ec0ff */
[----:B------:R-:W-:Y:S02]  /*6010*/  CS2R R56, SRZ ;  /* 0x0000000000387805 */ /* 0x000fe4000001ff00 */
[----:B------:R-:W-:Y:S02]  /*6020*/  PLOP3.LUT P5, PT, PT, PT, PT, 0x8, 0x80 ;  /* 0x000000000080781c */ /* 0x000fe40003fae170 */
[----:B------:R-:W-:Y:S11]  /*6030*/  ISETP.NE.U32.OR P1, PT, R3, 0x1, !P0 ;  /* 0x000000010300780c */ /* 0x000ff60004725470 */
[----:B------:R-:W-:Y:S02]  /*6040*/  @!UPT UIADD3 URZ, UPT, UPT, URZ, URZ, URZ ;  /* 0x000000fffffff290 */ /* 0x000fe4000fffe0ff */
[----:B------:R-:W-:Y:S04]  /*6050*/  @P1 SHF.L.U32 R4, R108, 0x1f, RZ ;  /* 0x0000001f6c041819 */ /* 0x000fe800000006ff */
[----:B------:R-:W1:Y:S01]  /*6060*/  @P1 SYNCS.PHASECHK.TRANS64.TRYWAIT P0, [UR43+0x90], R4 ;  /* 0x00009004ff0015a7 */ /* 0x000e62000800112b */
[----:B------:R2:W4:Y:S01]  /*6070*/  SYNCS.PHASECHK.TRANS64.TRYWAIT P4, [R113+URZ+0xd0], R2 ;  /* 0x0000d002710075a7 */ /* 0x00052200080811ff */
[----:B-1----:R-:W-:Y:S01]  /*6080*/  @P1 PLOP3.LUT P5, PT, P0, PT, PT, 0x8, 0x80 ;  /* 0x000000000080181c */ /* 0x002fe200007ae170 */
[----:B------:R-:W-:Y:S01]  /*6090*/  @!UPT UIADD3 URZ, UPT, UPT, URZ, URZ, URZ ;  /* 0x000000fffffff290 */ /* 0x000fe2000fffe0ff */
[----:B--2-4-:R-:W-:Y:S11]  /*60a0*/  @!P1 BRA `(.L_x_109) ;  /* 0x0000000000809947 */ /* 0x014ff60003800000 */
[----:B------:R-:W-:Y:S01]  /*60b0*/  ISETP.NE.U32.AND P0, PT, RZ, UR38, PT ;  /* 0x00000026ff007c0c */ /* 0x000fe2000bf05070 */
[----:B------:R-:W-:Y:S01]  /*60c0*/  BSSY B0, `(.L_x_110) ;  /* 0x0000012000007945 */ /* 0x000fe20003800000 */
[----:B------:R-:W-:Y:S02]  /*60d0*/  FSETP.NEU.AND P2, PT, R49, RZ, PT ;  /* 0x000000ff3100720b */ /* 0x000fe40003f4d000 */
[----:B------:R-:W-:Y:S02]  /*60e0*/  CS2R R58, SRZ ;  /* 0x00000000003a7805 */ /* 0x000fe4000001ff00 */
[----:B------:R-:W-:Y:S02]  /*60f0*/  ISETP.NE.AND.EX P0, PT, RZ, UR39, PT, P0 ;  /* 0x00000027ff007c0c */ /* 0x000fe4000bf05300 */
[----:B------:R-:W-:Y:S02]  /*6100*/  CS2R R56, SRZ ;  /* 0x0000000000387805 */ /* 0x000fe4000001ff00 */
[----:B------:R-:W-:Y:S02]  /*6110*/  LOP3.LUT P1, RZ, R95, 0xff, RZ, 0xc0, !PT ;  /* 0x000000ff5fff7812 */ /* 0x000fe4000782c0ff */
[----:B------:R-:W-:Y:S02]  /*6120*/  CS2R R54, SRZ ;  /* 0x0000000000367805 */ /* 0x000fe4000001ff00 */
[----:B------:R-:W-:Y:S02]  /*6130*/  SEL R0, RZ, 0xffffffff, P2 ;  /* 0xffffffffff007807 */ /* 0x000fe40001000000 */
[----:B------:R-:W-:Y:S02]  /*6140*/  CS2R R52, SRZ ;  /* 0x0000000000347805 */ /* 0x000fe4000001ff00 */
[----:B------:R-:W-:Y:S04]  /*6150*/  SEL R3, RZ, 0xffffffff, P0 ;  /* 0xffffffffff037807 */ /* 0x000fe80000000000 */
[----:B------:R-:W-:Y:S04]  /*6160*/  @P3 SEL R0, R3, R0, !P1 ;  /* 0x0000000003003207 */ /* 0x000fe80004800000 */
[----:B------:R-:W-:Y:S04]  /*6170*/  LOP3.LUT R0, R0, 0x1, RZ, 0xc0, !PT ;  /* 0x0000000100007812 */ /* 0x000fe800078ec0ff */
[----:B------:R-:W-:Y:S01]  /*6180*/  ISETP.NE.U32.AND P0, PT, R0, 0x1, PT ;  /* 0x000000010000780c */ /* 0x000fe20003f05070 */
[----:B------:R-:W-:Y:S01]  /*6190*/  @!UPT UIADD3 URZ, UPT, UPT, URZ, URZ, URZ ;  /* 0x000000fffffff290 */ /* 0x000fe2000fffe0ff */
[----:B------:R-:W-:Y:S11]  /*61a0*/  @!P5 BRA `(.L_x_111) ;  /* 0x00000000000cd947 */ /* 0x000ff60003800000 */
[----:B------:R-:W-:Y:S04]  /*61b0*/  SHF.L.U32 R3, R108, 0x1f, RZ ;  /* 0x0000001f6c037819 */ /* 0x000fe800000006ff */
[----:B------:R-:W1:Y:S02]  /*61c0*/  SYNCS.PHASECHK.TRANS64.TRYWAIT P1, [UR43+0x90], R3 ;  /* 0x00009003ff0075a7 */ /* 0x000e64000802112b */
[----:B-1----:R-:W-:Y:S05]  /*61d0*/  @!P1 BRA `(.L_x_112) ;  /* 0x0000001800149947 */ /* 0x002fea0003800000 */
.L_x_111:
[----:B------:R-:W-:Y:S05]  /*61e0*/  BSYNC B0 ;  /* 0x0000000000007941 */ /* 0x000fea0003800000 */
.L_x_110:
[----:B------:R2:W4:Y:S01]  /*61f0*/  @P0 LDS.128 R56, [R105+UR43+0x200] ;  /* 0x0002002b69380984 */ /* 0x0005220008000c00 */
[----:B------:R-:W-:Y:S01]  /*6200*/  UIADD3 UR4, UPT, UPT, UR43, 0x98, URZ ;  /* 0x000000982b047890 */ /* 0x000fe2000fffe0ff */
[----:B------:R-:W-:Y:S02]  /*6210*/  LOP3.LUT R108, R108, 0x1, RZ, 0x3c, !PT ;  /* 0x000000016c6c7812 */ /* 0x000fe400078e3cff */
[----:B------:R2:W1:Y:S01]  /*6220*/  @P0 LDS.128 R52, [R104+0x10] ;  /* 0x0000100068340984 */ /* 0x0004620000000c00 */
[----:B------:R-:W-:Y:S01]  /*6230*/  UPRMT UR4, UR37, 0x654, UR4 ;  /* 0x0000065425047896 */ /* 0x000fe20008000004 */
[----:B------:R-:W-:Y:S01]  /*6240*/  @!PT LDS RZ, [RZ] ;  /* 0x00000000fffff984 */ /* 0x000fe20000000800 */
[----:B------:R-:W-:Y:S01]  /*6250*/  @!PT LDS RZ, [RZ] ;  /* 0x00000000fffff984 */ /* 0x000fe20000000800 */
[----:B------:R-:W-:Y:S01]  /*6260*/  @!PT LDS RZ, [RZ] ;  /* 0x00000000fffff984 */ /* 0x000fe20000000800 */
[----:B------:R-:W-:Y:S01]  /*6270*/  @!PT LDS RZ, [RZ] ;  /* 0x00000000fffff984 */ /* 0x000fe20000000800 */
[----:B------:R5:W-:Y:S06]  /*6280*/  MEMBAR.ALL.CTA ;  /* 0x0000000000007992 */ /* 0x000bec0000008000 */
[----:B-----5:R-:W5:Y:S02]  /*6290*/  FENCE.VIEW.ASYNC.S ;  /* 0x00000000000073c6 */ /* 0x020f640000000000 */
[----:B-----5:R-:W-:Y:S03]  /*62a0*/  SYNCS.ARRIVE.TRANS64.RED.A1T0 RZ, [UR4], RZ ;  /* 0x000000ffffff79a7 */ /* 0x020fe60008100404 */
.L_x_109:
[----:B------:R-:W-:Y:S05]  /*62b0*/  BSYNC B1 ;  /* 0x0000000000017941 */ /* 0x000fea0003800000 */
.L_x_108:
[----:B-1----:R-:W-:Y:S04]  /*62c0*/  SHF.R.U32.HI R3, RZ, 0x15, R32 ;  /* 0x00000015ff037819 */ /* 0x002fe80000011620 */
[----:B------:R-:W-:Y:S01]  /*62d0*/  LOP3.LUT P0, RZ, R3, 0x3, R106, 0x48, !PT ;  /* 0x0000000303ff7812 */ /* 0x000fe2000780486a */
[----:B------:R-:W-:Y:S01]  /*62e0*/  @!UPT UIADD3 URZ, UPT, UPT, URZ, URZ, URZ ;  /* 0x000000fffffff290 */ /* 0x000fe2000fffe0ff */
[----:B------:R-:W-:Y:S11]  /*62f0*/  @P4 BRA `(.L_x_113) ;  /* 0x0000000000084947 */ /* 0x000ff60003800000 */
[----:B------:R-:W1:Y:S02]  /*6300*/  SYNCS.PHASECHK.TRANS64.TRYWAIT P1, [R113+URZ+0xd0], R2 ;  /* 0x0000d002710075a7 */ /* 0x000e6400080211ff */
[----:B-1----:R-:W-:Y:S05]  /*6310*/  @!P1 BRA `(.L_x_114) ;  /* 0x0000001400dc9947 */ /* 0x002fea0003800000 */
.L_x_113:
[----:B------:R-:W-:Y:S05]  /*6320*/  @!P0 BRA `(.L_x_115) ;  /* 0x0000000000408947 */ /* 0x000fea0003800000 */
[----:B------:R-:W1:Y:S01]  /*6330*/  LDCU.64 UR8, c[0x4][0x70] ;  /* 0x01000e00ff0877ac */ /* 0x000e620008000a00 */
[----:B------:R-:W-:Y:S01]  /*6340*/  MOV R3, 0x0 ;  /* 0x0000000000037802 */ /* 0x000fe20000000f00 */
[----:B------:R-:W-:Y:S02]  /*6350*/  HFMA2 R12, -RZ, RZ, 0, 5.9604644775390625e-08 ;  /* 0x00000001ff0c7431 */ /* 0x000fe400000001ff */
[----:B------:R-:W-:Y:S02]  /*6360*/  IMAD.MOV.U32 R8, RZ, RZ, 0x192 ;  /* 0x00000192ff087424 */ /* 0x000fe400078e00ff */
[----:B------:R-:W-:Y:S01]  /*6370*/  IMAD.MOV.U32 R13, RZ, RZ, RZ ;  /* 0x000000ffff0d7224 */ /* 0x000fe200078e00ff */
[----:B------:R-:W5:Y:S01]  /*6380*/  LDCU.64 UR6, c[0x4][0x78] ;  /* 0x01000f00ff0677ac */ /* 0x000f620008000a00 */
[----:B------:R-:W2:Y:S01]  /*6390*/  LDC.64 R2, c[0x4][R3] ;  /* 0x0100000003027b82 */ /* 0x000ea20000000a00 */
[----:B------:R-:W3:Y:S01]  /*63a0*/  LDCU.64 UR4, c[0x4][0x10] ;  /* 0x01000200ff0477ac */ /* 0x000ee20008000a00 */
[----:B-1----:R-:W-:Y:S01]  /*63b0*/  MOV R5, UR9 ;  /* 0x0000000900057c02 */ /* 0x002fe20008000f00 */
[----:B------:R-:W-:Y:S01]  /*63c0*/  IMAD.U32 R4, RZ, RZ, UR8 ;  /* 0x00000008ff047e24 */ /* 0x000fe2000f8e00ff */
[----:B-----5:R-:W-:Y:S01]  /*63d0*/  MOV R7, UR7 ;  /* 0x0000000700077c02 */ /* 0x020fe20008000f00 */
[----:B------:R-:W-:Y:S01]  /*63e0*/  IMAD.U32 R6, RZ, RZ, UR6 ;  /* 0x00000006ff067e24 */ /* 0x000fe2000f8e00ff */
[----:B---3--:R-:W-:Y:S01]  /*63f0*/  MOV R11, UR5 ;  /* 0x00000005000b7c02 */ /* 0x008fe20008000f00 */
[----:B------:R-:W-:Y:S02]  /*6400*/  IMAD.U32 R10, RZ, RZ, UR4 ;  /* 0x00000004ff0a7e24 */ /* 0x000fe4000f8e00ff */
[----:B------:R-:W-:Y:S07]  /*6410*/  LEPC R20, `(.L_x_115) ;  /* 0x000000001014794e */ /* 0x000fee0000000000 */
[----:B--2-4-:R-:W-:Y:S05]  /*6420*/  CALL.ABS.NOINC R2 ;  /* 0x0000000002007343 */ /* 0x014fea0003c00000 */
.L_x_115:
[----:B------:R-:W-:Y:S01]  /*6430*/  LOP3.LUT P0, RZ, R103, 0x60, RZ, 0xc0, !PT ;  /* 0x0000006067ff7812 */ /* 0x000fe2000780c0ff */
[----:B------:R-:W-:Y:S05]  /*6440*/  WARPSYNC.ALL ;  /* 0x0000000000007948 */ /* 0x000fea0003800000 */
[----:B------:R-:W-:Y:S01]  /*6450*/  R2UR UR4, R32 ;  /* 0x00000000200472ca */ /* 0x000fe200000e0000 */
[----:B------:R-:W-:Y:S01]  /*6460*/  BSSY.RECONVERGENT B0, `(.L_x_116) ;  /* 0x000009e000007945 */ /* 0x000fe20003800200 */
[-C--:B----4-:R-:W-:Y:S02]  /*6470*/  F2FP.F16.E4M3.UNPACK_B R50, R56.reuse ;  /* 0x00000038ff32723e */ /* 0x090fe400020006ff */
[----:B------:R-:W-:Y:S02]  /*6480*/  F2FP.F16.E4M3.UNPACK_B R63, R56.H1 ;  /* 0x00000038ff3f723e */ /* 0x000fe400030006ff */
[-C--:B------:R-:W-:Y:S01]  /*6490*/  F2FP.F16.E4M3.UNPACK_B R56, R57.reuse ;  /* 0x00000039ff38723e */ /* 0x080fe200020006ff */
[--C-:B------:R-:W-:Y:S01]  /*64a0*/  HADD2.F32 R48, -RZ, R50.reuse.H0_H0 ;  /* 0x20000032ff307230 */ /* 0x100fe20000004100 */
[----:B------:R-:W-:Y:S01]  /*64b0*/  F2FP.F16.E4M3.UNPACK_B R57, R57.H1 ;  /* 0x00000039ff39723e */ /* 0x000fe200030006ff */
[----:B------:R-:W-:Y:S01]  /*64c0*/  HADD2.F32 R50, -RZ, R50.H1_H1 ;  /* 0x30000032ff327230 */ /* 0x000fe20000004100 */
[-C--:B------:R-:W-:Y:S01]  /*64d0*/  F2FP.F16.E4M3.UNPACK_B R66, R52.reuse ;  /* 0x00000034ff42723e */ /* 0x080fe200020006ff */
[--C-:B------:R-:W-:Y:S01]  /*64e0*/  HADD2.F32 R51, -RZ, R63.reuse.H0_H0 ;  /* 0x2000003fff337230 */ /* 0x100fe20000004100 */
[----:B------:R-:W-:Y:S01]  /*64f0*/  F2FP.F16.E4M3.UNPACK_B R68, R52.H1 ;  /* 0x00000034ff44723e */ /* 0x000fe200030006ff */
[----:B------:R-:W1:Y:S01]  /*6500*/  LDTM.x32 R4, tmem[UR4] ;  /* 0x00000004000479ee */ /* 0x000e6200082c0000 */
[----:B------:R-:W-:Y:S01]  /*6510*/  NOP ;  /* 0x0000000000007918 */ /* 0x000fe20000000000 */
[----:B------:R-:W-:Y:S01]  /*6520*/  IADD3 R113, PT, PT, R113, 0xf0, RZ ;  /* 0x000000f071717810 */ /* 0x000fe20007ffe0ff */
[--C-:B------:R-:W-:Y:S01]  /*6530*/  HADD2.F32 R65, -RZ, R66.reuse.H0_H0 ;  /* 0x20000042ff417230 */ /* 0x100fe20000004100 */
[----:B------:R-:W-:Y:S01]  /*6540*/  F2FP.F16.E4M3.UNPACK_B R61, R58 ;  /* 0x0000003aff3d723e */ /* 0x000fe200020006ff */
[----:B------:R-:W-:Y:S01]  /*6550*/  HADD2.F32 R66, -RZ, R66.H1_H1 ;  /* 0x30000042ff427230 */ /* 0x000fe20000004100 */
[----:B------:R-:W-:Y:S01]  /*6560*/  LOP3.LUT R113, R113, 0xfefffff8, RZ, 0xc0, !PT ;  /* 0xfefffff871717812 */ /* 0x000fe200078ec0ff */
[----:B------:R-:W-:Y:S01]  /*6570*/  HADD2.F32 R52, -RZ, R63.H1_H1 ;  /* 0x3000003fff347230 */ /* 0x000fe20000004100 */
[-C--:B------:R-:W-:Y:S01]  /*6580*/  F2FP.F16.E4M3.UNPACK_B R70, R53.reuse ;  /* 0x00000035ff46723e */ /* 0x080fe200020006ff */
[----:B------:R-:W-:Y:S01]  /*6590*/  HADD2.F32 R67, -RZ, R68.H0_H0 ;  /* 0x20000044ff437230 */ /* 0x000fe20000004100 */
[----:B-1----:R1:W-:Y:S01]  /*65a0*/  SYNCS.ARRIVE.TRANS64.RED.A1T0 RZ, [R113+URZ], RZ ;  /* 0x000000ff71ff79a7 */ /* 0x0023e200081004ff */
[----:B------:R-:W-:Y:S01]  /*65b0*/  F2FP.F16.E4M3.UNPACK_B R72, R53.H1 ;  /* 0x00000035ff48723e */ /* 0x000fe200030006ff */
[----:B------:R-:W-:Y:S01]  /*65c0*/  HADD2.F32 R53, -RZ, R56.H0_H0 ;  /* 0x20000038ff357230 */ /* 0x000fe20000004100 */
[-C--:B------:R-:W-:Y:S01]  /*65d0*/  F2FP.F16.E4M3.UNPACK_B R74, R54.reuse ;  /* 0x00000036ff4a723e */ /* 0x080fe200020006ff */
[----:B------:R-:W-:Y:S01]  /*65e0*/  HADD2.F32 R69, -RZ, R70.H0_H0 ;  /* 0x20000046ff457230 */ /* 0x000fe20000004100 */
[----:B------:R-:W-:Y:S01]  /*65f0*/  F2FP.F16.E4M3.UNPACK_B R76, R54.H1 ;  /* 0x00000036ff4c723e */ /* 0x000fe200030006ff */
[----:B------:R-:W-:Y:S01]  /*6600*/  HADD2.F32 R54, -RZ, R56.H1_H1 ;  /* 0x30000038ff367230 */ /* 0x000fe20000004100 */
[----:B------:R-:W-:Y:S01]  /*6610*/  F2FP.F16.E4M3.UNPACK_B R60, R58.H1 ;  /* 0x0000003aff3c723e */ /* 0x000fe200030006ff */
[----:B------:R-:W-:Y:S01]  /*6620*/  HADD2.F32 R58, -RZ, R61.H1_H1 ;  /* 0x3000003dff3a7230 */ /* 0x000fe20000004100 */
[----:B------:R-:W-:Y:S01]  /*6630*/  F2FP.F16.E4M3.UNPACK_B R78, R55 ;  /* 0x00000037ff4e723e */ /* 0x000fe200020006ff */
[----:B------:R-:W-:Y:S01]  /*6640*/  HADD2.F32 R71, -RZ, R70.H1_H1 ;  /* 0x30000046ff477230 */ /* 0x000fe20000004100 */
[----:B------:R-:W-:Y:S01]  /*6650*/  F2FP.F16.E4M3.UNPACK_B R62, R59 ;  /* 0x0000003bff3e723e */ /* 0x000fe200020006ff */
[--C-:B------:R-:W-:Y:S01]  /*6660*/  HADD2.F32 R73, -RZ, R74.reuse.H0_H0 ;  /* 0x2000004aff497230 */ /* 0x100fe20000004100 */
[----:B------:R-:W-:Y:S01]  /*6670*/  F2FP.F16.E4M3.UNPACK_B R80, R55.H1 ;  /* 0x00000037ff50723e */ /* 0x000fe200030006ff */
[C---:B---3--:R-:W-:Y:S01]  /*6680*/  FMUL R4, R46.reuse, R4 ;  /* 0x000000042e047220 */ /* 0x048fe20000400000 */
[C---:B------:R-:W-:Y:S01]  /*6690*/  FMUL R5, R46.reuse, R5 ;  /* 0x000000052e057220 */ /* 0x040fe20000400000 */
[C---:B------:R-:W-:Y:S01]  /*66a0*/  FMUL R8, R46.reuse, R8 ;  /* 0x000000082e087220 */ /* 0x040fe20000400000 */
[C---:B------:R-:W-:Y:S01]  /*66b0*/  FMUL R9, R46.reuse, R9 ;  /* 0x000000092e097220 */ /* 0x040fe20000400000 */
[C---:B------:R-:W-:Y:S01]  /*66c0*/  FFMA R4, R49.reuse, R48, R4 ;  /* 0x0000003031047223 */ /* 0x040fe20000000004 */
[C---:B------:R-:W-:Y:S01]  /*66d0*/  FFMA R5, R49.reuse, R50, R5 ;  /* 0x0000003231057223 */ /* 0x040fe20000000005 */
[C---:B------:R-:W-:Y:S01]  /*66e0*/  FMUL R12, R46.reuse, R12 ;  /* 0x0000000c2e0c7220 */ /* 0x040fe20000400000 */
[C---:B------:R-:W-:Y:S01]  /*66f0*/  FMUL R13, R46.reuse, R13 ;  /* 0x0000000d2e0d7220 */ /* 0x040fe20000400000 */
[C---:B------:R-:W-:Y:S01]  /*6700*/  FMUL R16, R46.reuse, R16 ;  /* 0x000000102e107220 */ /* 0x040fe20000400000 */
[C---:B------:R-:W-:Y:S01]  /*6710*/  FMUL R17, R46.reuse, R17 ;  /* 0x000000112e117220 */ /* 0x040fe20000400000 */
[C---:B------:R-:W-:Y:S01]  /*6720*/  FMUL R20, R46.reuse, R20 ;  /* 0x000000142e147220 */ /* 0x040fe20000400000 */
[C---:B------:R-:W-:Y:S01]  /*6730*/  FMUL R21, R46.reuse, R21 ;  /* 0x000000152e157220 */ /* 0x040fe20000400000 */
[C---:B------:R-:W-:Y:S01]  /*6740*/  FMUL R0, R46.reuse, R24 ;  /* 0x000000182e007220 */ /* 0x040fe20000400000 */
[C---:B------:R-:W-:Y:S01]  /*6750*/  FMUL R2, R46.reuse, R25 ;  /* 0x000000192e027220 */ /* 0x040fe20000400000 */
[----:B------:R-:W-:Y:S02]  /*6760*/  HADD2.F32 R74, -RZ, R74.H1_H1 ;  /* 0x3000004aff4a7230 */ /* 0x000fe40000004100 */
[C---:B------:R-:W-:Y:S01]  /*6770*/  FMUL R24, R46.reuse, R28 ;  /* 0x0000001c2e187220 */ /* 0x040fe20000400000 */
[C---:B------:R-:W-:Y:S01]  /*6780*/  FMUL R25, R46.reuse, R29 ;  /* 0x0000001d2e197220 */ /* 0x040fe20000400000 */
[--C-:B------:R-:W-:Y:S02]  /*6790*/  HADD2.F32 R77, -RZ, R78.reuse.H0_H0 ;  /* 0x2000004eff4d7230 */ /* 0x100fe40000004100 */
[C---:B------:R-:W-:Y:S01]  /*67a0*/  FMUL R28, R46.reuse, R32 ;  /* 0x000000202e1c7220 */ /* 0x040fe20000400000 */
[----:B------:R-:W-:Y:S02]  /*67b0*/  HADD2.F32 R78, -RZ, R78.H1_H1 ;  /* 0x3000004eff4e7230 */ /* 0x000fe40000004100 */
[C---:B------:R-:W-:Y:S01]  /*67c0*/  FMUL R29, R46.reuse, R33 ;  /* 0x000000212e1d7220 */ /* 0x040fe20000400000 */
[C---:B------:R-:W-:Y:S01]  /*67d0*/  FMUL R6, R46.reuse, R6 ;  /* 0x000000062e067220 */ /* 0x040fe20000400000 */
[C---:B------:R-:W-:Y:S01]  /*67e0*/  FMUL R7, R46.reuse, R7 ;  /* 0x000000072e077220 */ /* 0x040fe20000400000 */
[--C-:B------:R-:W-:Y:S02]  /*67f0*/  HADD2.F32 R55, -RZ, R57.reuse.H0_H0 ;  /* 0x20000039ff377230 */ /* 0x100fe40000004100 */
[C---:B------:R-:W-:Y:S01]  /*6800*/  FMUL R10, R46.reuse, R10 ;  /* 0x0000000a2e0a7220 */ /* 0x040fe20000400000 */
[C---:B------:R-:W-:Y:S01]  /*6810*/  FFMA R6, R49.reuse, R51, R6 ;  /* 0x0000003331067223 */ /* 0x040fe20000000006 */
[----:B------:R-:W-:Y:S02]  /*6820*/  HADD2.F32 R56, -RZ, R57.H1_H1 ;  /* 0x30000039ff387230 */ /* 0x000fe40000004100 */
[C---:B------:R-:W-:Y:S01]  /*6830*/  FFMA R7, R49.reuse, R52, R7 ;  /* 0x0000003431077223 */ /* 0x040fe20000000007 */
[C---:B------:R-:W-:Y:S01]  /*6840*/  FFMA R8, R49.reuse, R53, R8 ;  /* 0x0000003531087223 */ /* 0x040fe20000000008 */
[C---:B------:R-:W-:Y:S01]  /*6850*/  FFMA R9, R49.reuse, R54, R9 ;  /* 0x0000003631097223 */ /* 0x040fe20000000009 */
[----:B------:R-:W-:Y:S02]  /*6860*/  HADD2.F32 R57, -RZ, R61.H0_H0 ;  /* 0x2000003dff397230 */ /* 0x000fe40000004100 */
[----:B------:R-:W-:Y:S01]  /*6870*/  FFMA R10, R49, R55, R10 ;  /* 0x00000037310a7223 */ /* 0x000fe2000000000a */
[----:B------:R-:W-:Y:S01]  /*6880*/  F2FP.SATFINITE.E4M3.F32.PACK_AB_MERGE_C R96, R7, R6, RZ ;  /* 0x000000060760723e */ /* 0x000fe200048070ff */
[----:B------:R-:W-:Y:S02]  /*6890*/  HADD2.F32 R61, -RZ, R62.H0_H0 ;  /* 0x2000003eff3d7230 */ /* 0x000fe40000004100 */
[C---:B------:R-:W-:Y:S01]  /*68a0*/  FMUL R11, R46.reuse, R11 ;  /* 0x0000000b2e0b7220 */ /* 0x040fe20000400000 */
[----:B------:R-:W-:Y:S01]  /*68b0*/  F2FP.F16.E4M3.UNPACK_B R64, R59.H1 ;  /* 0x0000003bff40723e */ /* 0x000fe200030006ff */
[----:B------:R-:W-:Y:S01]  /*68c0*/  HADD2.F32 R59, -RZ, R60.H0_H0 ;  /* 0x2000003cff3b7230 */ /* 0x000fe20000004100 */
[----:B------:R-:W-:Y:S01]  /*68d0*/  F2FP.SATFINITE.E4M3.F32.PACK_AB_MERGE_C R96, R5, R4, R96 ;  /* 0x000000040560723e */ /* 0x000fe20004807060 */
[C---:B------:R-:W-:Y:S01]  /*68e0*/  FFMA R11, R49.reuse, R56, R11 ;  /* 0x00000038310b7223 */ /* 0x040fe2000000000b */
[C---:B------:R-:W-:Y:S01]  /*68f0*/  FFMA R12, R49.reuse, R57, R12 ;  /* 0x00000039310c7223 */ /* 0x040fe2000000000c */
[----:B------:R-:W-:Y:S01]  /*6900*/  FFMA R13, R49, R58, R13 ;  /* 0x0000003a310d7223 */ /* 0x000fe2000000000d */
[----:B------:R-:W-:Y:S02]  /*6910*/  HADD2.F32 R62, -RZ, R62.H1_H1 ;  /* 0x3000003eff3e7230 */ /* 0x000fe40000004100 */
[C---:B------:R-:W-:Y:S01]  /*6920*/  FMUL R14, R46.reuse, R14 ;  /* 0x0000000e2e0e7220 */ /* 0x040fe20000400000 */
[----:B------:R-:W-:Y:S01]  /*6930*/  HADD2.F32 R60, -RZ, R60.H1_H1 ;  /* 0x3000003cff3c7230 */ /* 0x000fe20000004100 */
[----:B------:R-:W-:Y:S01]  /*6940*/  F2FP.SATFINITE.E4M3.F32.PACK_AB_MERGE_C R97, R11, R10, RZ ;  /* 0x0000000a0b61723e */ /* 0x000fe200048070ff */
[C---:B------:R-:W-:Y:S01]  /*6950*/  FMUL R15, R46.reuse, R15 ;  /* 0x0000000f2e0f7220 */ /* 0x040fe20000400000 */
[--C-:B------:R-:W-:Y:S02]  /*6960*/  HADD2.F32 R63, -RZ, R64.reuse.H0_H0 ;  /* 0x20000040ff3f7230 */ /* 0x100fe40000004100 */
[----:B------:R-:W-:Y:S01]  /*6970*/  FFMA R14, R49, R59, R14 ;  /* 0x0000003b310e7223 */ /* 0x000fe2000000000e */
[----:B------:R-:W-:Y:S01]  /*6980*/  F2FP.SATFINITE.E4M3.F32.PACK_AB_MERGE_C R97, R9, R8, R97 ;  /* 0x000000080961723e */ /* 0x000fe20004807061 */
[C---:B------:R-:W-:Y:S01]  /*6990*/  FFMA R15, R49.reuse, R60, R15 ;  /* 0x0000003c310f7223 */ /* 0x040fe2000000000f */
[C---:B------:R-:W-:Y:S01]  /*69a0*/  FFMA R16, R49.reuse, R61, R16 ;  /* 0x0000003d31107223 */ /* 0x040fe20000000010 */
[C---:B------:R-:W-:Y:S01]  /*69b0*/  FFMA R17, R49.reuse, R62, R17 ;  /* 0x0000003e31117223 */ /* 0x040fe20000000011 */
[----:B------:R-:W-:Y:S02]  /*69c0*/  HADD2.F32 R64, -RZ, R64.H1_H1 ;  /* 0x30000040ff407230 */ /* 0x000fe40000004100 */
[C---:B------:R-:W-:Y:S01]  /*69d0*/  FMUL R18, R46.reuse, R18 ;  /* 0x000000122e127220 */ /* 0x040fe20000400000 */
[C---:B------:R-:W-:Y:S01]  /*69e0*/  FMUL R19, R46.reuse, R19 ;  /* 0x000000132e137220 */ /* 0x040fe20000400000 */
[----:B------:R-:W-:Y:S02]  /*69f0*/  HADD2.F32 R68, -RZ, R68.H1_H1 ;  /* 0x30000044ff447230 */ /* 0x000fe40000004100 */
[C---:B------:R-:W-:Y:S01]  /*6a00*/  FMUL R22, R46.reuse, R22 ;  /* 0x000000162e167220 */ /* 0x040fe20000400000 */
[C---:B------:R-:W-:Y:S01]  /*6a10*/  FFMA R18, R49.reuse, R63, R18 ;  /* 0x0000003f31127223 */ /* 0x040fe20000000012 */
[C---:B------:R-:W-:Y:S01]  /*6a20*/  FFMA R19, R49.reuse, R64, R19 ;  /* 0x0000004031137223 */ /* 0x040fe20000000013 */
[C---:B------:R-:W-:Y:S01]  /*6a30*/  FMUL R23, R46.reuse, R23 ;  /* 0x000000172e177220 */ /* 0x040fe20000400000 */
[C---:B------:R-:W-:Y:S01]  /*6a40*/  FFMA R20, R49.reuse, R65, R20 ;  /* 0x0000004131147223 */ /* 0x040fe20000000014 */
[C---:B------:R-:W-:Y:S01]  /*6a50*/  FFMA R21, R49.reuse, R66, R21 ;  /* 0x0000004231157223 */ /* 0x040fe20000000015 */
[--C-:B------:R-:W-:Y:S02]  /*6a60*/  HADD2.F32 R70, -RZ, R72.reuse.H0_H0 ;  /* 0x20000048ff467230 */ /* 0x100fe40000004100 */
[C---:B------:R-:W-:Y:S01]  /*6a70*/  FFMA R22, R49.reuse, R67, R22 ;  /* 0x0000004331167223 */ /* 0x040fe20000000016 */
[----:B------:R-:W-:Y:S02]  /*6a80*/  HADD2.F32 R72, -RZ, R72.H1_H1 ;  /* 0x30000048ff487230 */ /* 0x000fe40000004100 */
[C---:B------:R-:W-:Y:S01]  /*6a90*/  FMUL R3, R46.reuse, R26 ;  /* 0x0000001a2e037220 */ /* 0x040fe20000400000 */
        /* <DEDUP_REMOVED lines=16> */
[----:B------:R-:W-:Y:S01]  /*6ba0*/  FFMA R31, R49, R76, R31 ;  /* 0x0000004c311f7223 */ /* 0x000fe2000000001f */
[----:B------:R-:W-:Y:S01]  /*6bb0*/  FMUL R35, R46, R35 ;  /* 0x000000232e237220 */ /* 0x000fe20000400000 */
[----:B------:R-:W-:Y:S01]  /*6bc0*/  F2FP.SATFINITE.E4M3.F32.PACK_AB_MERGE_C R98, R15, R14, RZ ;  /* 0x0000000e0f62723e */ /* 0x000fe200048070ff */
[----:B------:R-:W-:Y:S01]  /*6bd0*/  FFMA R28, R49, R77, R28 ;  /* 0x0000004d311c7223 */ /* 0x000fe2000000001c */
[----:B------:R-:W-:Y:S01]  /*6be0*/  F2FP.SATFINITE.E4M3.F32.PACK_AB_MERGE_C R99, R19, R18, RZ ;  /* 0x000000121363723e */ /* 0x000fe200048070ff */
[C---:B------:R-:W-:Y:S01]  /*6bf0*/  FFMA R29, R49.reuse, R78, R29 ;  /* 0x0000004e311d7223 */ /* 0x040fe2000000001d */
[C---:B------:R-:W-:Y:S01]  /*6c00*/  FFMA R30, R49.reuse, R79, R30 ;  /* 0x0000004f311e7223 */ /* 0x040fe2000000001e */
[----:B------:R-:W-:Y:S01]  /*6c10*/  FFMA R35, R49, R80, R35 ;  /* 0x0000005031237223 */ /* 0x000fe20000000023 */
[----:B------:R-:W-:Y:S02]  /*6c20*/  F2FP.SATFINITE.E4M3.F32.PACK_AB_MERGE_C R98, R13, R12, R98 ;  /* 0x0000000c0d62723e */ /* 0x000fe40004807062 */
[----:B------:R-:W-:Y:S02]  /*6c30*/  F2FP.SATFINITE.E4M3.F32.PACK_AB_MERGE_C R99, R17, R16, R99 ;  /* 0x000000101163723e */ /* 0x000fe40004807063 */
[----:B------:R-:W-:Y:S02]  /*6c40*/  F2FP.SATFINITE.E4M3.F32.PACK_AB_MERGE_C R116, R23, R22, RZ ;  /* 0x000000161774723e */ /* 0x000fe400048070ff */
[----:B------:R-:W-:Y:S01]  /*6c50*/  F2FP.SATFINITE.E4M3.F32.PACK_AB_MERGE_C R117, R27, R3, RZ ;  /* 0x000000031b75723e */ /* 0x000fe200048070ff */
[----:B------:R3:W-:Y:S01]  /*6c60*/  STS.128 [R105+UR43+0x1200], R96 ;  /* 0x0012006069007988 */ /* 0x0007e20008000c2b */
[----:B------:R-:W-:Y:S02]  /*6c70*/  F2FP.SATFINITE.E4M3.F32.PACK_AB_MERGE_C R115, R31, R26, RZ ;  /* 0x0000001a1f73723e */ /* 0x000fe400048070ff */
[----:B------:R-:W-:Y:S02]  /*6c80*/  F2FP.SATFINITE.E4M3.F32.PACK_AB_MERGE_C R120, R35, R30, RZ ;  /* 0x0000001e2378723e */ /* 0x000fe400048070ff */
[----:B------:R-:W-:Y:S02]  /*6c90*/  F2FP.SATFINITE.E4M3.F32.PACK_AB_MERGE_C R116, R21, R20, R116 ;  /* 0x000000141574723e */ /* 0x000fe40004807074 */
[----:B------:R-:W-:Y:S02]  /*6ca0*/  F2FP.SATFINITE.E4M3.F32.PACK_AB_MERGE_C R117, R2, R0, R117 ;  /* 0x000000000275723e */ /* 0x000fe40004807075 */
[----:B------:R-:W-:Y:S02]  /*6cb0*/  F2FP.SATFINITE.E4M3.F32.PACK_AB_MERGE_C R118, R25, R24, R115 ;  /* 0x000000181976723e */ /* 0x000fe40004807073 */
[----:B------:R-:W-:Y:S02]  /*6cc0*/  F2FP.SATFINITE.E4M3.F32.PACK_AB_MERGE_C R119, R29, R28, R120 ;  /* 0x0000001c1d77723e */ /* 0x000fe40004807078 */
[----:B-1----:R-:W-:Y:S03]  /*6cd0*/  IADD3 R113, PT, PT, R44, 0x1, RZ ;  /* 0x000000012c717810 */ /* 0x002fe60007ffe0ff */
[----:B------:R3:W-:Y:S01]  /*6ce0*/  STS.128 [R104+0x1010], R116 ;  /* 0x0010107468007388 */ /* 0x0007e20000000c00 */
[----:B------:R-:W-:Y:S01]  /*6cf0*/  @!PT LDS RZ, [RZ] ;  /* 0x00000000fffff984 */ /* 0x000fe20000000800 */
[----:B------:R-:W-:Y:S01]  /*6d00*/  @!PT LDS RZ, [RZ] ;  /* 0x00000000fffff984 */ /* 0x000fe20000000800 */
[----:B------:R-:W-:Y:S01]  /*6d10*/  @!PT LDS RZ, [RZ] ;  /* 0x00000000fffff984 */ /* 0x000fe20000000800 */
[----:B------:R-:W-:Y:S01]  /*6d20*/  @!PT LDS RZ, [RZ] ;  /* 0x00000000fffff984 */ /* 0x000fe20000000800 */
[----:B------:R1:W-:Y:S07]  /*6d30*/  MEMBAR.ALL.CTA ;  /* 0x0000000000007992 */ /* 0x0003ee0000008000 */
[----:B-1----:R-:W1:Y:S02]  /*6d40*/  FENCE.VIEW.ASYNC.S ;  /* 0x00000000000073c6 */ /* 0x002e640000000000 */
[----:B-1----:R-:W-:Y:S06]  /*6d50*/  BAR.SYNC.DEFER_BLOCKING 0x1, 0x80 ;  /* 0x0042000000007b1d */ /* 0x002fec0000010000 */
[----:B------:R-:W-:Y:S05]  /*6d60*/  @P0 BRA `(.L_x_117) ;  /* 0x0000000000340947 */ /* 0x000fea0003800000 */
[----:B------:R-:W-:Y:S01]  /*6d70*/  UIADD3 UR12, UPT, UPT, UR43, 0x1200, URZ ;  /* 0x000012002b0c7890 */ /* 0x000fe2000fffe0ff */
[----:B------:R-:W-:Y:S01]  /*6d80*/  R2UR UR9, R94 ;  /* 0x000000005e0972ca */ /* 0x000fe200000e0000 */
[----:B------:R-:W-:Y:S01]  /*6d90*/  UIADD3 UR10, UP0, UPT, UR46, 0x680, URZ ;  /* 0x000006802e0a7890 */ /* 0x000fe2000ff1e0ff */
[----:B------:R-:W-:Y:S01]  /*6da0*/  R2UR UR8, R93 ;  /* 0x000000005d0872ca */ /* 0x000fe200000e0000 */
[----:B------:R-:W-:Y:S02]  /*6db0*/  UMOV UR7, UR36 ;  /* 0x0000002400077c82 */ /* 0x000fe40008000000 */
[----:B------:R-:W-:Y:S01]  /*6dc0*/  IMAD.U32 R111, RZ, RZ, UR12 ;  /* 0x0000000cff6f7e24 */ /* 0x000fe2000f8e00ff */
[----:B------:R-:W-:Y:S04]  /*6dd0*/  UIADD3.X UR11, UPT, UPT, URZ, UR47, URZ, UP0, !UPT ;  /* 0x0000002fff0b7290 */ /* 0x000fe800087fe4ff */
[----:B------:R-:W-:Y:S03]  /*6de0*/  R2UR UR4, R111 ;  /* 0x000000006f0472ca */ /* 0x000fe600000e0000 */
[----:B------:R-:W-:Y:S02]  /*6df0*/  USHF.L.U32 UR5, UR9, 0x6, URZ ;  /* 0x0000000609057899 */ /* 0x000fe400080006ff */
[----:B------:R-:W-:Y:S09]  /*6e00*/  USHF.L.U32 UR6, UR8, 0x6, URZ ;  /* 0x0000000608067899 */ /* 0x000ff200080006ff */
[----:B------:R1:W-:Y:S01]  /*6e10*/  UTMASTG.3D [UR4], [UR10] ;  /* 0x000000040a0073b5 */ /* 0x0003e20008010000 */
[----:B------:R0:W-:Y:S01]  /*6e20*/  UTMACMDFLUSH ;  /* 0x00000000000079b7 */ /* 0x0001e20000000000 */
[----:B-1----:R-:W-:Y:S04]  /*6e30*/  DEPBAR.LE SB0, 0x0 ;  /* 0x000080000000791a */ /* 0x002fe80000000000 */
.L_x_117:
[----:B------:R-:W-:Y:S05]  /*6e40*/  BSYNC.RECONVERGENT B0 ;  /* 0x0000000000007941 */ /* 0x000fea0003800200 */
.L_x_116:
[----:B------:R-:W-:Y:S01]  /*6e50*/  BAR.SYNC.DEFER_BLOCKING 0x1, 0x80 ;  /* 0x0042000000007b1d */ /* 0x000fe20000010000 */
[----:B------:R-:W-:Y:S01]  /*6e60*/  ISETP.NE.AND P2, PT, R112, RZ, PT ;  /* 0x000000ff7000720c */ /* 0x000fe20003f45270 */
[----:B------:R-:W-:Y:S01]  /*6e70*/  IMAD.IADD R94, R43, 0x1, R81 ;  /* 0x000000012b5e7824 */ /* 0x000fe200078e0251 */
[----:B------:R-:W-:Y:S01]  /*6e80*/  ISETP.NE.AND P0, PT, R114, 0x2, PT ;  /* 0x000000027200780c */ /* 0x000fe20003f05270 */
[----:B------:R-:W-:Y:S01]  /*6e90*/  IMAD.IADD R93, R45, 0x1, R92 ;  /* 0x000000012d5d7824 */ /* 0x000fe200078e025c */
[----:B------:R-:W-:Y:S02]  /*6ea0*/  ISETP.NE.AND P1, PT, R113, 0x4, PT ;  /* 0x000000047100780c */ /* 0x000fe40003f25270 */
[----:B------:R-:W-:Y:S02]  /*6eb0*/  SEL R0, RZ, 0x1, P0 ;  /* 0x00000001ff007807 */ /* 0x000fe40000000000 */
[----:B------:R-:W-:Y:S02]  /*6ec0*/  SEL R3, RZ, 0x1, P1 ;  /* 0x00000001ff037807 */ /* 0x000fe40000800000 */
[----:B------:R-:W-:Y:S02]  /*6ed0*/  LOP3.LUT R109, R109, R0, RZ, 0x3c, !PT ;  /* 0x000000006d6d7212 */ /* 0x000fe400078e3cff */
[----:B------:R-:W-:Y:S02]  /*6ee0*/  LOP3.LUT R110, R110, R3, RZ, 0x3c, !PT ;  /* 0x000000036e6e7212 */ /* 0x000fe400078e3cff */
[----:B------:R-:W-:Y:S02]  /*6ef0*/  @P2 R2UR UR36, R107 ;  /* 0x000000006b2422ca */ /* 0x000fe400000e0000 */
[----:B------:R-:W-:Y:S02]  /*6f00*/  SEL R114, R114, RZ, P0 ;  /* 0x000000ff72727207 */ /* 0x000fe40000000000 */
[----:B------:R-:W-:Y:S01]  /*6f10*/  SEL R44, R113, RZ, P1 ;  /* 0x000000ff712c7207 */ /* 0x000fe20000800000 */
[----:B------:R-:W-:Y:S10]  /*6f20*/  @P2 BRA `(.L_x_118) ;  /* 0xffffffe400a02947 */ /* 0x000ff4000383ffff */
[----:B------:R-:W-:Y:S05]  /*6f30*/  EXIT ;  /* 0x000000000000794d */ /* 0x000fea0003800000 */
.L_x_25:
[----:B--2---:R2:W4:Y:S02]  /*6f40*/  SYNCS.PHASECHK.TRANS64.TRYWAIT P0, [R3+URZ+0x120], R2 ;  /* 0x00012002030075a7 */ /* 0x00452400080011ff */
[----:B----4-:R-:W-:Y:S05]  /*6f50*/  @!P0 NANOSLEEP.SYNCS 0x989680 ;  /* 0x009896800000895d */ /* 0x010fea0003900000 */
[----:B------:R-:W4:Y:S02]  /*6f60*/  @!P0 SYNCS.PHASECHK.TRANS64 P0, [R3+URZ+0x120], R2 ;  /* 0x00012002030085a7 */ /* 0x000f2400080010ff */
[----:B----4-:R-:W-:Y:S05]  /*6f70*/  @!P0 BRA `(.L_x_25) ;  /* 0xfffffffc00f08947 */ /* 0x010fea000383ffff */
[----:B------:R-:W-:Y:S05]  /*6f80*/  BRA `(.L_x_119) ;  /* 0xffffffa8003c7947 */ /* 0x000fea000383ffff */
.L_x_28:
[----:B-1----:R-:W-:-:S07]  /*6f90*/  MOV R2, UR33 ;  /* 0x0000002100027c02 */ /* 0x002fce0008000f00 */
.L_x_120:
[----:B-1----:R1:W2:Y:S02]  /*6fa0*/  SYNCS.PHASECHK.TRANS64.TRYWAIT P0, [R2+URZ+0x48], R5 ;  /* 0x00004805020075a7 */ /* 0x0022a400080011ff */
[----:B--2---:R-:W-:Y:S05]  /*6fb0*/  @!P0 NANOSLEEP.SYNCS 0x989680 ;  /* 0x009896800000895d */ /* 0x004fea0003900000 */
[----:B------:R-:W2:Y:S02]  /*6fc0*/  @!P0 SYNCS.PHASECHK.TRANS64 P0, [R2+URZ+0x48], R5 ;  /* 0x00004805020085a7 */ /* 0x000ea400080010ff */
[----:B--2---:R-:W-:Y:S05]  /*6fd0*/  @!P0 BRA `(.L_x_120) ;  /* 0xfffffffc00f08947 */ /* 0x004fea000383ffff */
[----:B------:R-:W-:Y:S05]  /*6fe0*/  BRA `(.L_x_27) ;  /* 0xffffffa800a47947 */ /* 0x000fea000383ffff */
.L_x_35:
[----:B-1----:R-:W-:-:S07]  /*6ff0*/  MOV R2, UR33 ;  /* 0x0000002100027c02 */ /* 0x002fce0008000f00 */
.L_x_121:
[----:B-1----:R1:W2:Y:S02]  /*7000*/  SYNCS.PHASECHK.TRANS64.TRYWAIT P0, [R2+URZ+0x48], R5 ;  /* 0x00004805020075a7 */ /* 0x0022a400080011ff */
[----:B--2---:R-:W-:Y:S05]  /*7010*/  @!P0 NANOSLEEP.SYNCS 0x989680 ;  /* 0x009896800000895d */ /* 0x004fea0003900000 */
[----:B------:R-:W2:Y:S02]  /*7020*/  @!P0 SYNCS.PHASECHK.TRANS64 P0, [R2+URZ+0x48], R5 ;  /* 0x00004805020085a7 */ /* 0x000ea400080010ff */
[----:B--2---:R-:W-:Y:S05]  /*7030*/  @!P0 BRA `(.L_x_121) ;  /* 0xfffffffc00f08947 */ /* 0x004fea000383ffff */
[----:B------:R-:W-:Y:S05]  /*7040*/  BRA `(.L_x_34) ;  /* 0xffffffac00907947 */ /* 0x000fea000383ffff */
.L_x_40:
[----:B-1----:R1:W2:Y:S02]  /*7050*/  SYNCS.PHASECHK.TRANS64.TRYWAIT P0, [R2+URZ+0xb0], R3 ;  /* 0x0000b003020075a7 */ /* 0x0022a400080011ff */
[----:B--2---:R-:W-:Y:S05]  /*7060*/  @!P0 NANOSLEEP.SYNCS 0x989680 ;  /* 0x009896800000895d */ /* 0x004fea0003900000 */
[----:B------:R-:W2:Y:S02]  /*7070*/  @!P0 SYNCS.PHASECHK.TRANS64 P0, [R2+URZ+0xb0], R3 ;  /* 0x0000b003020085a7 */ /* 0x000ea400080010ff */
[----:B--2---:R-:W-:Y:S05]  /*7080*/  @!P0 BRA `(.L_x_40) ;  /* 0xfffffffc00f08947 */ /* 0x004fea000383ffff */
[----:B------:R-:W-:Y:S05]  /*7090*/  BRA `(.L_x_122) ;  /* 0xffffffb0005c7947 */ /* 0x000fea000383ffff */
.L_x_44:
[----:B---3--:R-:W-:-:S07]  /*70a0*/  MOV R0, UR5 ;  /* 0x0000000500007c02 */ /* 0x008fce0008000f00 */
.L_x_123:
[----:B-1----:R1:W2:Y:S02]  /*70b0*/  SYNCS.PHASECHK.TRANS64.TRYWAIT P0, [R0+URZ], R3 ;  /* 0x00000003000075a7 */ /* 0x0022a400080011ff */
[----:B--2---:R-:W-:Y:S05]  /*70c0*/  @!P0 NANOSLEEP.SYNCS 0x989680 ;  /* 0x009896800000895d */ /* 0x004fea0003900000 */
[----:B------:R-:W2:Y:S02]  /*70d0*/  @!P0 SYNCS.PHASECHK.TRANS64 P0, [R0+URZ], R3 ;  /* 0x00000003000085a7 */ /* 0x000ea400080010ff */
[----:B--2---:R-:W-:Y:S05]  /*70e0*/  @!P0 BRA `(.L_x_123) ;  /* 0xfffffffc00f08947 */ /* 0x004fea000383ffff */
[----:B------:R-:W-:Y:S05]  /*70f0*/  BRA `(.L_x_124) ;  /* 0xffffffb400cc7947 */ /* 0x000fea000383ffff */
.L_x_45:
[----:B---3--:R-:W-:-:S07]  /*7100*/  MOV R0, UR5 ;  /* 0x0000000500007c02 */ /* 0x008fce0008000f00 */
.L_x_125:
[----:B-1----:R1:W2:Y:S02]  /*7110*/  SYNCS.PHASECHK.TRANS64.TRYWAIT P0, [R0+URZ], R3 ;  /* 0x00000003000075a7 */ /* 0x0022a400080011ff */
[----:B--2---:R-:W-:Y:S05]  /*7120*/  @!P0 NANOSLEEP.SYNCS 0x989680 ;  /* 0x009896800000895d */ /* 0x004fea0003900000 */
[----:B------:R-:W2:Y:S02]  /*7130*/  @!P0 SYNCS.PHASECHK.TRANS64 P0, [R0+URZ], R3 ;  /* 0x00000003000085a7 */ /* 0x000ea400080010ff */
[----:B--2---:R-:W-:Y:S05]  /*7140*/  @!P0 BRA `(.L_x_125) ;  /* 0xfffffffc00f08947 */ /* 0x004fea000383ffff */
[----:B------:R-:W-:Y:S05]  /*7150*/  BRA `(.L_x_126) ;  /* 0xffffffb400d87947 */ /* 0x000fea000383ffff */
.L_x_46:
[----:B---3--:R-:W-:-:S07]  /*7160*/  MOV R0, UR5 ;  /* 0x0000000500007c02 */ /* 0x008fce0008000f00 */
.L_x_127:
[----:B-1----:R1:W2:Y:S02]  /*7170*/  SYNCS.PHASECHK.TRANS64.TRYWAIT P0, [R0+URZ], R3 ;  /* 0x00000003000075a7 */ /* 0x0022a400080011ff */
[----:B--2---:R-:W-:Y:S05]  /*7180*/  @!P0 NANOSLEEP.SYNCS 0x989680 ;  /* 0x009896800000895d */ /* 0x004fea0003900000 */
[----:B------:R-:W2:Y:S02]  /*7190*/  @!P0 SYNCS.PHASECHK.TRANS64 P0, [R0+URZ], R3 ;  /* 0x00000003000085a7 */ /* 0x000ea400080010ff */
[----:B--2---:R-:W-:Y:S05]  /*71a0*/  @!P0 BRA `(.L_x_127) ;  /* 0xfffffffc00f08947 */ /* 0x004fea000383ffff */
[----:B------:R-:W-:Y:S05]  /*71b0*/  BRA `(.L_x_128) ;  /* 0xffffffb400e47947 */ /* 0x000fea000383ffff */
.L_x_47:
[----:B---3--:R-:W-:-:S07]  /*71c0*/  MOV R0, UR5 ;  /* 0x0000000500007c02 */ /* 0x008fce0008000f00 */
.L_x_129:
[----:B-1----:R1:W2:Y:S02]  /*71d0*/  SYNCS.PHASECHK.TRANS64.TRYWAIT P0, [R0+URZ], R3 ;  /* 0x00000003000075a7 */ /* 0x0022a400080011ff */
[----:B--2---:R-:W-:Y:S05]  /*71e0*/  @!P0 NANOSLEEP.SYNCS 0x989680 ;  /* 0x009896800000895d */ /* 0x004fea0003900000 */
[----:B------:R-:W2:Y:S02]  /*71f0*/  @!P0 SYNCS.PHASECHK.TRANS64 P0, [R0+URZ], R3 ;  /* 0x00000003000085a7 */ /* 0x000ea400080010ff */
[----:B--2---:R-:W-:Y:S05]  /*7200*/  @!P0 BRA `(.L_x_129) ;  /* 0xfffffffc00f08947 */ /* 0x004fea000383ffff */
[----:B------:R-:W-:Y:S05]  /*7210*/  BRA `(.L_x_130) ;  /* 0xffffffb400f07947 */ /* 0x000fea000383ffff */
.L_x_48:
[----:B---3--:R-:W-:-:S07]  /*7220*/  MOV R0, UR5 ;  /* 0x0000000500007c02 */ /* 0x008fce0008000f00 */
.L_x_131:
[----:B-1----:R1:W2:Y:S02]  /*7230*/  SYNCS.PHASECHK.TRANS64.TRYWAIT P0, [R0+URZ], R3 ;  /* 0x00000003000075a7 */ /* 0x0022a400080011ff */
[----:B--2---:R-:W-:Y:S05]  /*7240*/  @!P0 NANOSLEEP.SYNCS 0x989680 ;  /* 0x009896800000895d */ /* 0x004fea0003900000 */
[----:B------:R-:W2:Y:S02]  /*7250*/  @!P0 SYNCS.PHASECHK.TRANS64 P0, [R0+URZ], R3 ;  /* 0x00000003000085a7 */ /* 0x000ea400080010ff */
[----:B--2---:R-:W-:Y:S05]  /*7260*/  @!P0 BRA `(.L_x_131) ;  /* 0xfffffffc00f08947 */ /* 0x004fea000383ffff */
[----:B------:R-:W-:Y:S05]  /*7270*/  BRA `(.L_x_132) ;  /* 0xffffffb400fc7947 */ /* 0x000fea000383ffff */
.L_x_49:
[----:B---3--:R-:W-:-:S07]  /*7280*/  MOV R0, UR5 ;  /* 0x0000000500007c02 */ /* 0x008fce0008000f00 */
.L_x_133:
[----:B-1----:R1:W2:Y:S02]  /*7290*/  SYNCS.PHASECHK.TRANS64.TRYWAIT P0, [R0+URZ], R3 ;  /* 0x00000003000075a7 */ /* 0x0022a400080011ff */
[----:B--2---:R-:W-:Y:S05]  /*72a0*/  @!P0 NANOSLEEP.SYNCS 0x989680 ;  /* 0x009896800000895d */ /* 0x004fea0003900000 */
[----:B------:R-:W2:Y:S02]  /*72b0*/  @!P0 SYNCS.PHASECHK.TRANS64 P0, [R0+URZ], R3 ;  /* 0x00000003000085a7 */ /* 0x000ea400080010ff */
[----:B--2---:R-:W-:Y:S05]  /*72c0*/  @!P0 BRA `(.L_x_133) ;  /* 0xfffffffc00f08947 */ /* 0x004fea000383ffff */
[----:B------:R-:W-:Y:S05]  /*72d0*/  BRA `(.L_x_134) ;  /* 0xffffffb800087947 */ /* 0x000fea000383ffff */
.L_x_50:
[----:B---3--:R-:W-:-:S07]  /*72e0*/  MOV R0, UR5 ;  /* 0x0000000500007c02 */ /* 0x008fce0008000f00 */
.L_x_135:
[----:B-1----:R1:W2:Y:S02]  /*72f0*/  SYNCS.PHASECHK.TRANS64.TRYWAIT P0, [R0+URZ], R3 ;  /* 0x00000003000075a7 */ /* 0x0022a400080011ff */
[----:B--2---:R-:W-:Y:S05]  /*7300*/  @!P0 NANOSLEEP.SYNCS 0x989680 ;  /* 0x009896800000895d */ /* 0x004fea0003900000 */
[----:B------:R-:W2:Y:S02]  /*7310*/  @!P0 SYNCS.PHASECHK.TRANS64 P0, [R0+URZ], R3 ;  /* 0x00000003000085a7 */ /* 0x000ea400080010ff */
[----:B--2---:R-:W-:Y:S05]  /*7320*/  @!P0 BRA `(.L_x_135) ;  /* 0xfffffffc00f08947 */ /* 0x004fea000383ffff */
[----:B------:R-:W-:Y:S05]  /*7330*/  BRA `(.L_x_136) ;  /* 0xffffffb800147947 */ /* 0x000fea000383ffff */
.L_x_51:
[----:B---3--:R-:W-:-:S07]  /*7340*/  MOV R0, UR5 ;  /* 0x0000000500007c02 */ /* 0x008fce0008000f00 */
.L_x_137:
[----:B-1----:R1:W2:Y:S02]  /*7350*/  SYNCS.PHASECHK.TRANS64.TRYWAIT P0, [R0+URZ], R3 ;  /* 0x00000003000075a7 */ /* 0x0022a400080011ff */
[----:B--2---:R-:W-:Y:S05]  /*7360*/  @!P0 NANOSLEEP.SYNCS 0x989680 ;  /* 0x009896800000895d */ /* 0x004fea0003900000 */
[----:B------:R-:W2:Y:S02]  /*7370*/  @!P0 SYNCS.PHASECHK.TRANS64 P0, [R0+URZ], R3 ;  /* 0x00000003000085a7 */ /* 0x000ea400080010ff */
[----:B--2---:R-:W-:Y:S05]  /*7380*/  @!P0 BRA `(.L_x_137) ;  /* 0xfffffffc00f08947 */ /* 0x004fea000383ffff */
[----:B------:R-:W-:Y:S05]  /*7390*/  BRA `(.L_x_138) ;  /* 0xffffffb800207947 */ /* 0x000fea000383ffff */
.L_x_54:
[----:B-1----:R1:W2:Y:S02]  /*73a0*/  SYNCS.PHASECHK.TRANS64.TRYWAIT P0, [R0+URZ+0x110], R5 ;  /* 0x00011005000075a7 */ /* 0x0022a400080011ff */
[----:B--2---:R-:W-:Y:S05]  /*73b0*/  @!P0 NANOSLEEP.SYNCS 0x989680 ;  /* 0x009896800000895d */ /* 0x004fea0003900000 */
[----:B------:R-:W2:Y:S02]  /*73c0*/  @!P0 SYNCS.PHASECHK.TRANS64 P0, [R0+URZ+0x110], R5 ;  /* 0x00011005000085a7 */ /* 0x000ea400080010ff */
[----:B--2---:R-:W-:Y:S05]  /*73d0*/  @!P0 BRA `(.L_x_54) ;  /* 0xfffffffc00f08947 */ /* 0x004fea000383ffff */
[----:B------:R-:W-:Y:S05]  /*73e0*/  BRA `(.L_x_139) ;  /* 0xffffffb800807947 */ /* 0x000fea000383ffff */
.L_x_55:
[----:B------:R-:W-:-:S07]  /*73f0*/  MOV R0, UR5 ;  /* 0x0000000500007c02 */ /* 0x000fce0008000f00 */
.L_x_140:
[----:B-1----:R1:W2:Y:S02]  /*7400*/  SYNCS.PHASECHK.TRANS64.TRYWAIT P0, [R0+URZ+0xc0], R7 ;  /* 0x0000c007000075a7 */ /* 0x0022a400080011ff */
[----:B--2---:R-:W-:Y:S05]  /*7410*/  @!P0 NANOSLEEP.SYNCS 0x989680 ;  /* 0x009896800000895d */ /* 0x004fea0003900000 */
[----:B------:R-:W2:Y:S02]  /*7420*/  @!P0 SYNCS.PHASECHK.TRANS64 P0, [R0+URZ+0xc0], R7 ;  /* 0x0000c007000085a7 */ /* 0x000ea400080010ff */
[----:B--2---:R-:W-:Y:S05]  /*7430*/  @!P0 BRA `(.L_x_140) ;  /* 0xfffffffc00f08947 */ /* 0x004fea000383ffff */
[----:B------:R-:W-:Y:S05]  /*7440*/  BRA `(.L_x_141) ;  /* 0xffffffb800907947 */ /* 0x000fea000383ffff */
.L_x_56:
[----:B-1----:R1:W2:Y:S02]  /*7450*/  SYNCS.PHASECHK.TRANS64.TRYWAIT P1, [R0+URZ+0xb0], R5 ;  /* 0x0000b005000075a7 */ /* 0x0022a400080211ff */
[----:B--2---:R-:W-:Y:S05]  /*7460*/  @!P1 NANOSLEEP.SYNCS 0x989680 ;  /* 0x009896800000995d */ /* 0x004fea0003900000 */
[----:B------:R-:W2:Y:S02]  /*7470*/  @!P1 SYNCS.PHASECHK.TRANS64 P1, [R0+URZ+0xb0], R5 ;  /* 0x0000b005000095a7 */ /* 0x000ea400080210ff */
[----:B--2---:R-:W-:Y:S05]  /*7480*/  @!P1 BRA `(.L_x_56) ;  /* 0xfffffffc00f09947 */ /* 0x004fea000383ffff */
[----:B------:R-:W-:Y:S05]  /*7490*/  BRA `(.L_x_142) ;  /* 0xffffffb800c07947 */ /* 0x000fea000383ffff */
.L_x_59:
[----:B------:R-:W-:-:S07]  /*74a0*/  MOV R0, UR5 ;  /* 0x0000000500007c02 */ /* 0x000fce0008000f00 */
.L_x_143:
[----:B-1----:R1:W2:Y:S02]  /*74b0*/  SYNCS.PHASECHK.TRANS64.TRYWAIT P0, [R0+URZ+0xc0], R3 ;  /* 0x0000c003000075a7 */ /* 0x0022a400080011ff */
[----:B--2---:R-:W-:Y:S05]  /*74c0*/  @!P0 NANOSLEEP.SYNCS 0x989680 ;  /* 0x009896800000895d */ /* 0x004fea0003900000 */
[----:B------:R-:W2:Y:S02]  /*74d0*/  @!P0 SYNCS.PHASECHK.TRANS64 P0, [R0+URZ+0xc0], R3 ;  /* 0x0000c003000085a7 */ /* 0x000ea400080010ff */
[----:B--2---:R-:W-:Y:S05]  /*74e0*/  @!P0 BRA `(.L_x_143) ;  /* 0xfffffffc00f08947 */ /* 0x004fea000383ffff */
[----:B------:R-:W-:Y:S05]  /*74f0*/  BRA `(.L_x_58) ;  /* 0xffffffbc00147947 */ /* 0x000fea000383ffff */
.L_x_68:
[----:B-1----:R-:W-:-:S04]  /*7500*/  MOV R4, UR6 ;  /* 0x0000000600047c02 */ /* 0x002fc80008000f00 */
[----:B------:R1:W2:Y:S03]  /*7510*/  SYNCS.PHASECHK.TRANS64.TRYWAIT P0, [R4+URZ+0x8], R5 ;  /* 0x00000805040075a7 */ /* 0x0002a600080011ff */
[----:B--2---:R-:W-:Y:S05]  /*7520*/  @!P0 NANOSLEEP.SYNCS 0x989680 ;  /* 0x009896800000895d */ /* 0x004fea0003900000 */
[----:B------:R-:W2:Y:S02]  /*7530*/  @!P0 SYNCS.PHASECHK.TRANS64 P0, [R4+URZ+0x8], R5 ;  /* 0x00000805040085a7 */ /* 0x000ea400080010ff */
[----:B--2---:R-:W-:Y:S05]  /*7540*/  @!P0 BRA `(.L_x_68) ;  /* 0xfffffffc00ec8947 */ /* 0x004fea000383ffff */
[----:B------:R-:W-:Y:S05]  /*7550*/  BRA `(.L_x_67) ;  /* 0xffffffbc00c87947 */ /* 0x000fea000383ffff */
.L_x_70:
[----:B------:R-:W-:Y:S01]  /*7560*/  BSSY B0, `(.L_x_144) ;  /* 0x0000006000007945 */ /* 0x000fe20003800000 */
[----:B------:R-:W-:-:S07]  /*7570*/  MOV R15, 0xffffffff ;  /* 0xffffffff000f7802 */ /* 0x000fce0000000f00 */
[----:B-1---5:R-:W-:Y:S05]  /*7580*/  WARPSYNC.COLLECTIVE R15, `(.L_x_145) ;  /* 0x000000000f0c7348 */ /* 0x022fea0003c00000 */
[----:B------:R-:W-:Y:S02]  /*7590*/  ELECT P6, UR79, PT ;  /* 0x00000000004f782f */ /* 0x000fe400038c0000 */
[----:B------:R-:W-:Y:S01]  /*75a0*/  MOV R14, UR79 ;  /* 0x0000004f000e7c02 */ /* 0x000fe20008000f00 */
[----:B-1---5:R-:W-:Y:S10]  /*75b0*/  ENDCOLLECTIVE ;  /* 0x000000000000791b */ /* 0x022ff40003800000 */
.L_x_145:
[----:B------:R-:W-:Y:S05]  /*75c0*/  BSYNC B0 ;  /* 0x0000000000007941 */ /* 0x000fea0003800000 */
.L_x_144:
[----:B------:R-:W-:Y:S05]  /*75d0*/  BRA `(.L_x_146) ;  /* 0xffffffbc00f87947 */ /* 0x000fea000383ffff */
.L_x_72:
[----:B-1----:R-:W-:-:S04]  /*75e0*/  MOV R2, UR6 ;  /* 0x0000000600027c02 */ /* 0x002fc80008000f00 */
[----:B------:R1:W2:Y:S03]  /*75f0*/  SYNCS.PHASECHK.TRANS64.TRYWAIT P0, [R2+URZ+0x8], R3 ;  /* 0x00000803020075a7 */ /* 0x0002a600080011ff */
[----:B--2---:R-:W-:Y:S05]  /*7600*/  @!P0 NANOSLEEP.SYNCS 0x989680 ;  /* 0x009896800000895d */ /* 0x004fea0003900000 */
[----:B------:R-:W2:Y:S02]  /*7610*/  @!P0 SYNCS.PHASECHK.TRANS64 P0, [R2+URZ+0x8], R3 ;  /* 0x00000803020085a7 */ /* 0x000ea400080010ff */
[----:B--2---:R-:W-:Y:S05]  /*7620*/  @!P0 BRA `(.L_x_72) ;  /* 0xfffffffc00ec8947 */ /* 0x004fea000383ffff */
[----:B------:R-:W-:Y:S05]  /*7630*/  BRA `(.L_x_71) ;  /* 0xffffffbc00fc7947 */ /* 0x000fea000383ffff */
.L_x_73:
[----:B-1----:R1:W2:Y:S02]  /*7640*/  SYNCS.PHASECHK.TRANS64.TRYWAIT P0, [R0+URZ+0xb0], R5 ;  /* 0x0000b005000075a7 */ /* 0x0022a400080011ff */
[----:B--2---:R-:W-:Y:S05]  /*7650*/  @!P0 NANOSLEEP.SYNCS 0x989680 ;  /* 0x009896800000895d */ /* 0x004fea0003900000 */
[----:B------:R-:W2:Y:S02]  /*7660*/  @!P0 SYNCS.PHASECHK.TRANS64 P0, [R0+URZ+0xb0], R5 ;  /* 0x0000b005000085a7 */ /* 0x000ea400080010ff */
[----:B--2---:R-:W-:Y:S05]  /*7670*/  @!P0 BRA `(.L_x_73) ;  /* 0xfffffffc00f08947 */ /* 0x004fea000383ffff */
[----:B------:R-:W-:Y:S05]  /*7680*/  BRA `(.L_x_147) ;  /* 0xffffffc400087947 */ /* 0x000fea000383ffff */
.L_x_75:
[----:B------:R-:W-:-:S07]  /*7690*/  MOV R0, UR8 ;  /* 0x0000000800007c02 */ /* 0x000fce0008000f00 */
.L_x_148:
[----:B-1----:R1:W2:Y:S02]  /*76a0*/  SYNCS.PHASECHK.TRANS64.TRYWAIT P0, [R0+URZ+0xf0], R5 ;  /* 0x0000f005000075a7 */ /* 0x0022a400080011ff */
[----:B--2---:R-:W-:Y:S05]  /*76b0*/  @!P0 NANOSLEEP.SYNCS 0x989680 ;  /* 0x009896800000895d */ /* 0x004fea0003900000 */
[----:B------:R-:W2:Y:S02]  /*76c0*/  @!P0 SYNCS.PHASECHK.TRANS64 P0, [R0+URZ+0xf0], R5 ;  /* 0x0000f005000085a7 */ /* 0x000ea400080010ff */
[----:B--2---:R-:W-:Y:S05]  /*76d0*/  @!P0 BRA `(.L_x_148) ;  /* 0xfffffffc00f08947 */ /* 0x004fea000383ffff */
[----:B------:R-:W-:Y:S05]  /*76e0*/  BRA `(.L_x_149) ;  /* 0xffffffc400547947 */ /* 0x000fea000383ffff */
.L_x_78:
[----:B------:R-:W-:Y:S07]  /*76f0*/  MOV R0, UR14 ;  /* 0x0000000e00007c02 */ /* 0x000fee0008000f00 */
.L_x_150:
[----:B-1----:R1:W2:Y:S02]  /*7700*/  SYNCS.PHASECHK.TRANS64.TRYWAIT P0, [R0+URZ], R5 ;  /* 0x00000005000075a7 */ /* 0x0022a400080011ff */
[----:B--2---:R-:W-:Y:S05]  /*7710*/  @!P0 NANOSLEEP.SYNCS 0x989680 ;  /* 0x009896800000895d */ /* 0x004fea0003900000 */
[----:B------:R-:W2:Y:S02]  /*7720*/  @!P0 SYNCS.PHASECHK.TRANS64 P0, [R0+URZ], R5 ;  /* 0x00000005000085a7 */ /* 0x000ea400080010ff */
[----:B--2---:R-:W-:Y:S05]  /*7730*/  @!P0 BRA `(.L_x_150) ;  /* 0xfffffffc00f08947 */ /* 0x004fea000383ffff */
[----:B------:R-:W-:Y:S05]  /*7740*/  BRA `(.L_x_77) ;  /* 0xffffffc400687947 */ /* 0x000fea000383ffff */
.L_x_82:
[----:B-1----:R-:W-:-:S07]  /*7750*/  MOV R0, UR8 ;  /* 0x0000000800007c02 */ /* 0x002fce0008000f00 */
.L_x_151:
[----:B-1----:R1:W2:Y:S02]  /*7760*/  SYNCS.PHASECHK.TRANS64.TRYWAIT P0, [R0+URZ], R3 ;  /* 0x00000003000075a7 */ /* 0x0022a400080011ff */
[----:B--2---:R-:W-:Y:S05]  /*7770*/  @!P0 NANOSLEEP.SYNCS 0x989680 ;  /* 0x009896800000895d */ /* 0x004fea0003900000 */
[----:B------:R-:W2:Y:S02]  /*7780*/  @!P0 SYNCS.PHASECHK.TRANS64 P0, [R0+URZ], R3 ;  /* 0x00000003000085a7 */ /* 0x000ea400080010ff */
[----:B--2---:R-:W-:Y:S05]  /*7790*/  @!P0 BRA `(.L_x_151) ;  /* 0xfffffffc00f08947 */ /* 0x004fea000383ffff */
[----:B------:R-:W-:Y:S05]  /*77a0*/  BRA `(.L_x_152) ;  /* 0xffffffc800ac7947 */ /* 0x000fea000383ffff */
.L_x_83:
[----:B------:R-:W-:-:S07]  /*77b0*/  MOV R0, UR8 ;  /* 0x0000000800007c02 */ /* 0x000fce0008000f00 */
.L_x_153:
[----:B-1----:R1:W2:Y:S02]  /*77c0*/  SYNCS.PHASECHK.TRANS64.TRYWAIT P0, [R0+URZ], R3 ;  /* 0x00000003000075a7 */ /* 0x0022a400080011ff */
[----:B--2---:R-:W-:Y:S05]  /*77d0*/  @!P0 NANOSLEEP.SYNCS 0x989680 ;  /* 0x009896800000895d */ /* 0x004fea0003900000 */
[----:B------:R-:W2:Y:S02]  /*77e0*/  @!P0 SYNCS.PHASECHK.TRANS64 P0, [R0+URZ], R3 ;  /* 0x00000003000085a7 */ /* 0x000ea400080010ff */
[----:B--2---:R-:W-:Y:S05]  /*77f0*/  @!P0 BRA `(.L_x_153) ;  /* 0xfffffffc00f08947 */ /* 0x004fea000383ffff */
[----:B------:R-:W-:Y:S05]  /*7800*/  BRA `(.L_x_154) ;  /* 0xffffffc800b87947 */ /* 0x000fea000383ffff */
.L_x_84:
[----:B------:R-:W-:-:S07]  /*7810*/  MOV R0, UR8 ;  /* 0x0000000800007c02 */ /* 0x000fce0008000f00 */
.L_x_155:
[----:B-1----:R1:W2:Y:S02]  /*7820*/  SYNCS.PHASECHK.TRANS64.TRYWAIT P0, [R0+URZ], R3 ;  /* 0x00000003000075a7 */ /* 0x0022a400080011ff */
[----:B--2---:R-:W-:Y:S05]  /*7830*/  @!P0 NANOSLEEP.SYNCS 0x989680 ;  /* 0x009896800000895d */ /* 0x004fea0003900000 */
[----:B------:R-:W2:Y:S02]  /*7840*/  @!P0 SYNCS.PHASECHK.TRANS64 P0, [R0+URZ], R3 ;  /* 0x00000003000085a7 */ /* 0x000ea400080010ff */
[----:B--2---:R-:W-:Y:S05]  /*7850*/  @!P0 BRA `(.L_x_155) ;  /* 0xfffffffc00f08947 */ /* 0x004fea000383ffff */
[----:B------:R-:W-:Y:S05]  /*7860*/  BRA `(.L_x_156) ;  /* 0xffffffc800c47947 */ /* 0x000fea000383ffff */
.L_x_87:
[----:B------:R-:W-:-:S07]  /*7870*/  MOV R0, UR7 ;  /* 0x0000000700007c02 */ /* 0x000fce0008000f00 */
.L_x_157:
[----:B-1----:R1:W2:Y:S02]  /*7880*/  SYNCS.PHASECHK.TRANS64.TRYWAIT P1, [R0+URZ+0x130], R3 ;  /* 0x00013003000075a7 */ /* 0x0022a400080211ff */
[----:B--2---:R-:W-:Y:S05]  /*7890*/  @!P1 NANOSLEEP.SYNCS 0x989680 ;  /* 0x009896800000995d */ /* 0x004fea0003900000 */
[----:B------:R-:W2:Y:S02]  /*78a0*/  @!P1 SYNCS.PHASECHK.TRANS64 P1, [R0+URZ+0x130], R3 ;  /* 0x00013003000095a7 */ /* 0x000ea400080210ff */
[----:B--2---:R-:W-:Y:S05]  /*78b0*/  @!P1 BRA `(.L_x_157) ;  /* 0xfffffffc00f09947 */ /* 0x004fea000383ffff */
[----:B------:R-:W-:Y:S05]  /*78c0*/  BRA `(.L_x_158) ;  /* 0xffffffcc00107947 */ /* 0x000fea000383ffff */
.L_x_92:
[----:B--2---:R2:W4:Y:S02]  /*78d0*/  SYNCS.PHASECHK.TRANS64.TRYWAIT P0, [R0+URZ+0xb0], R3 ;  /* 0x0000b003000075a7 */ /* 0x00452400080011ff */
[----:B----4-:R-:W-:Y:S05]  /*78e0*/  @!P0 NANOSLEEP.SYNCS 0x989680 ;  /* 0x009896800000895d */ /* 0x010fea0003900000 */
[----:B------:R-:W4:Y:S02]  /*78f0*/  @!P0 SYNCS.PHASECHK.TRANS64 P0, [R0+URZ+0xb0], R3 ;  /* 0x0000b003000085a7 */ /* 0x000f2400080010ff */
[----:B----4-:R-:W-:Y:S05]  /*7900*/  @!P0 BRA `(.L_x_92) ;  /* 0xfffffffc00f08947 */ /* 0x010fea000383ffff */
[----:B------:R-:W-:Y:S05]  /*7910*/  BRA `(.L_x_159) ;  /* 0xffffffd000147947 */ /* 0x000fea000383ffff */
.L_x_95:
[----:B------:R-:W-:Y:S07]  /*7920*/  MOV R0, UR6 ;  /* 0x0000000600007c02 */ /* 0x000fee0008000f00 */
.L_x_160:
[----:B--2---:R2:W4:Y:S02]  /*7930*/  SYNCS.PHASECHK.TRANS64.TRYWAIT P0, [R0+URZ+0xa8], R3 ;  /* 0x0000a803000075a7 */ /* 0x00452400080011ff */
[----:B----4-:R-:W-:Y:S05]  /*7940*/  @!P0 NANOSLEEP.SYNCS 0x989680 ;  /* 0x009896800000895d */ /* 0x010fea0003900000 */
[----:B------:R-:W4:Y:S02]  /*7950*/  @!P0 SYNCS.PHASECHK.TRANS64 P0, [R0+URZ+0xa8], R3 ;  /* 0x0000a803000085a7 */ /* 0x000f2400080010ff */
[----:B----4-:R-:W-:Y:S05]  /*7960*/  @!P0 BRA `(.L_x_160) ;  /* 0xfffffffc00f08947 */ /* 0x010fea000383ffff */
[----:B------:R-:W-:Y:S05]  /*7970*/  BRA `(.L_x_94) ;  /* 0xffffffd400007947 */ /* 0x000fea000383ffff */
.L_x_98:
[----:B------:R-:W-:Y:S07]  /*7980*/  MOV R3, UR6 ;  /* 0x0000000600037c02 */ /* 0x000fee0008000f00 */
.L_x_161:
[----:B-1----:R1:W2:Y:S02]  /*7990*/  SYNCS.PHASECHK.TRANS64.TRYWAIT P2, [R3+URZ+0x98], R26 ;  /* 0x0000981a030075a7 */ /* 0x0022a400080411ff */
[----:B--2---:R-:W-:Y:S05]  /*79a0*/  @!P2 NANOSLEEP.SYNCS 0x989680 ;  /* 0x009896800000a95d */ /* 0x004fea0003900000 */
[----:B------:R-:W2:Y:S02]  /*79b0*/  @!P2 SYNCS.PHASECHK.TRANS64 P2, [R3+URZ+0x98], R26 ;  /* 0x0000981a0300a5a7 */ /* 0x000ea400080410ff */
[----:B--2---:R-:W-:Y:S05]  /*79c0*/  @!P2 BRA `(.L_x_161) ;  /* 0xfffffffc00f0a947 */ /* 0x004fea000383ffff */
[----:B------:R-:W-:Y:S05]  /*79d0*/  BRA `(.L_x_162) ;  /* 0xffffffd400947947 */ /* 0x000fea000383ffff */
.L_x_101:
[----:B--2---:R2:W3:Y:S02]  /*79e0*/  SYNCS.PHASECHK.TRANS64.TRYWAIT P0, [R0+URZ+0xb0], R3 ;  /* 0x0000b003000075a7 */ /* 0x0044e400080011ff */
[----:B---3--:R-:W-:Y:S05]  /*79f0*/  @!P0 NANOSLEEP.SYNCS 0x989680 ;  /* 0x009896800000895d */ /* 0x008fea0003900000 */
[----:B------:R-:W3:Y:S02]  /*7a00*/  @!P0 SYNCS.PHASECHK.TRANS64 P0, [R0+URZ+0xb0], R3 ;  /* 0x0000b003000085a7 */ /* 0x000ee400080010ff */
[----:B---3--:R-:W-:Y:S05]  /*7a10*/  @!P0 BRA `(.L_x_101) ;  /* 0xfffffffc00f08947 */ /* 0x008fea000383ffff */
[----:B------:R-:W-:Y:S05]  /*7a20*/  BRA `(.L_x_163) ;  /* 0xffffffd800f47947 */ /* 0x000fea000383ffff */
.L_x_112:
[----:B-1----:R-:W-:Y:S04]  /*7a30*/  MOV R0, UR43 ;  /* 0x0000002b00007c02 */ /* 0x002fe80008000f00 */
[----:B------:R1:W2:Y:S03]  /*7a40*/  SYNCS.PHASECHK.TRANS64.TRYWAIT P1, [R0+URZ+0x90], R3 ;  /* 0x00009003000075a7 */ /* 0x0002a600080211ff */
[----:B--2---:R-:W-:Y:S05]  /*7a50*/  @!P1 NANOSLEEP.SYNCS 0x989680 ;  /* 0x009896800000995d */ /* 0x004fea0003900000 */
[----:B------:R-:W2:Y:S02]  /*7a60*/  @!P1 SYNCS.PHASECHK.TRANS64 P1, [R0+URZ+0x90], R3 ;  /* 0x00009003000095a7 */ /* 0x000ea400080210ff */
[----:B--2---:R-:W-:Y:S05]  /*7a70*/  @!P1 BRA `(.L_x_112) ;  /* 0xfffffffc00ec9947 */ /* 0x004fea000383ffff */
[----:B------:R-:W-:Y:S05]  /*7a80*/  BRA `(.L_x_111) ;  /* 0xffffffe400d47947 */ /* 0x000fea000383ffff */
.L_x_114:
[----:B------:R1:W1:Y:S02]  /*7a90*/  SYNCS.PHASECHK.TRANS64.TRYWAIT P1, [R113+URZ+0xd0], R2 ;  /* 0x0000d002710075a7 */ /* 0x00026400080211ff */
[----:B-1----:R-:W-:Y:S05]  /*7aa0*/  @!P1 NANOSLEEP.SYNCS 0x989680 ;  /* 0x009896800000995d */ /* 0x002fea0003900000 */
[----:B------:R-:W1:Y:S02]  /*7ab0*/  @!P1 SYNCS.PHASECHK.TRANS64 P1, [R113+URZ+0xd0], R2 ;  /* 0x0000d002710095a7 */ /* 0x000e6400080210ff */
[----:B-1----:R-:W-:Y:S05]  /*7ac0*/  @!P1 BRA `(.L_x_114) ;  /* 0xfffffffc00f09947 */ /* 0x002fea000383ffff */
[----:B------:R-:W-:Y:S05]  /*7ad0*/  BRA `(.L_x_113) ;  /* 0xffffffe800107947 */ /* 0x000fea000383ffff */
        .weak           $__internal_0_$__cuda_sm10x_tcgen05_guardrail_trap_col_being_dealloced_not_returned_by_alloc
        .type           $__internal_0_$__cuda_sm10x_tcgen05_guardrail_trap_col_being_dealloced_not_returned_by_alloc,@function
        .size           $__internal_0_$__cuda_sm10x_tcgen05_guardrail_trap_col_being_dealloced_not_returned_by_alloc,($__internal_1_$__cuda_sm10x_tcgen05_guardrail_trap_phase_invalid_during_alloc - $__internal_0_$__cuda_sm10x_tcgen05_guardrail_trap_col_being_dealloced_not_returned_by_alloc)
$__internal_0_$__cuda_sm10x_tcgen05_guardrail_trap_col_being_dealloced_not_returned_by_alloc:
[----:B------:R-:W-:Y:S05]  /*7ae0*/  BPT.TRAP 0x1 ;  /* 0x000000040000795c */ /* 0x000fea0000300000 */
[----:B------:R-:W-:-:S04]  /*7af0*/  HFMA2 R3, -RZ, RZ, 0, 0 ;  /* 0x00000000ff037431 */ /* 0x000fc800000001ff */
[----:B------:R-:W-:Y:S05]  /*7b00*/  RET.REL.NODEC R2 `(_ZN7cutlass13device_kernelINS_4gemm6kernel13GemmUniversalIN4cute5tupleIJiiiiEEENS1_10collective13CollectiveMmaINS1_35MainloopSm100TmaUmmaWarpSpecializedILi9ELi2ELi4ENS5_IJNS4_1CILi2EEENSA_ILi1EEESC_EEEEENS5_IJNSA_ILi128EEENSA_ILi64EEENSA_ILi256EEEEEENS_12float_e4m3_tENS5_IJlSC_lEEESJ_SK_NS4_8TiledMMAINS4_8MMA_AtomIJNS4_10MMA_TraitsINS4_25SM100_MMA_F8F6F4_2x1SM_SSEJSJ_SJ_fSF_SG_NS4_17integral_constantINS4_4UMMA5MajorELSR_0EEESS_NSP_INSQ_7ScaleInELST_0EEESU_EEEEEENS4_6LayoutINS5_IJSC_SC_SC_EEENS5_IJNSA_ILi0EEESZ_SZ_EEEEENS5_IJNS4_10UnderscoreES12_S12_EEEEENS4_18SM100_TMA_2SM_LOADENS4_14ComposedLayoutINS4_7SwizzleILi3ELi4ELi3EEENS4_18smem_ptr_flag_bitsILi8EEENSX_INS5_IJNSA_ILi8EEESF_EEENS5_IJSF_SC_EEEEEEEvNS4_8identityES15_S1F_vS1G_EENS_8epilogue10collective18CollectiveEpilogueINS1I_23Sm100TmaWarpSpecializedILi1ELi1ELi32ELb0ELb0EEEJNS5_IJSG_SG_SH_EEENS5_IJNSX_ISG_SC_EES1O_EEESJ_SK_SJ_SK_NS1I_6fusion15FusionCallbacksIS1M_NS1Q_17LinearCombinationISJ_fSJ_fLNS_15FloatRoundStyleE2EEES1N_S1P_JEEENS4_5SM1004TMEM4LOAD26SM100_TMEM_LOAD_32dp32b32xENS4_13SM90_TMA_LOADENS16_INS17_ILi2ELi4ELi3EEES1A_NSX_INS5_IJS1B_SG_EEENS5_IJSG_SC_EEEEEEENS4_39AutoVectorizingCopyWithAssumedAlignmentILi128EEENS4_14SM90_TMA_STOREES25_S27_S27_EEEvvEEEEvNT_6ParamsE) ;  /* 0xffffff84023c7950 */ /* 0x000fea0003c3ffff */
        .weak           $__internal_1_$__cuda_sm10x_tcgen05_guardrail_trap_phase_invalid_during_alloc
        .type           $__internal_1_$__cuda_sm10x_tcgen05_guardrail_trap_phase_invalid_during_alloc,@function
        .size           $__internal_1_$__cuda_sm10x_tcgen05_guardrail_trap_phase_invalid_during_alloc,($__internal_2_$__cuda_sm10x_tcgen05_guardrail_trap_unallocated_columns_being_dealloced - $__internal_1_$__cuda_sm10x_tcgen05_guardrail_trap_phase_invalid_during_alloc)
$__internal_1_$__cuda_sm10x_tcgen05_guardrail_trap_phase_invalid_during_alloc:
[----:B------:R-:W-:Y:S05]  /*7b10*/  BPT.TRAP 0x1 ;  /* 0x000000040000795c */ /* 0x000fea0000300000 */
[----:B------:R-:W-:-:S04]  /*7b20*/  MOV R3, 0x0 ;  /* 0x0000000000037802 */ /* 0x000fc80000000f00 */
[----:B------:R-:W-:Y:S05]  /*7b30*/  RET.REL.NODEC R2 `(_ZN7cutlass13device_kernelINS_4gemm6kernel13GemmUniversalIN4cute5tupleIJiiiiEEENS1_10collective13CollectiveMmaINS1_35MainloopSm100TmaUmmaWarpSpecializedILi9ELi2ELi4ENS5_IJNS4_1CILi2EEENSA_ILi1EEESC_EEEEENS5_IJNSA_ILi128EEENSA_ILi64EEENSA_ILi256EEEEEENS_12float_e4m3_tENS5_IJlSC_lEEESJ_SK_NS4_8TiledMMAINS4_8MMA_AtomIJNS4_10MMA_TraitsINS4_25SM100_MMA_F8F6F4_2x1SM_SSEJSJ_SJ_fSF_SG_NS4_17integral_constantINS4_4UMMA5MajorELSR_0EEESS_NSP_INSQ_7ScaleInELST_0EEESU_EEEEEENS4_6LayoutINS5_IJSC_SC_SC_EEENS5_IJNSA_ILi0EEESZ_SZ_EEEEENS5_IJNS4_10UnderscoreES12_S12_EEEEENS4_18SM100_TMA_2SM_LOADENS4_14ComposedLayoutINS4_7SwizzleILi3ELi4ELi3EEENS4_18smem_ptr_flag_bitsILi8EEENSX_INS5_IJNSA_ILi8EEESF_EEENS5_IJSF_SC_EEEEEEEvNS4_8identityES15_S1F_vS1G_EENS_8epilogue10collective18CollectiveEpilogueINS1I_23Sm100TmaWarpSpecializedILi1ELi1ELi32ELb0ELb0EEEJNS5_IJSG_SG_SH_EEENS5_IJNSX_ISG_SC_EES1O_EEESJ_SK_SJ_SK_NS1I_6fusion15FusionCallbacksIS1M_NS1Q_17LinearCombinationISJ_fSJ_fLNS_15FloatRoundStyleE2EEES1N_S1P_JEEENS4_5SM1004TMEM4LOAD26SM100_TMEM_LOAD_32dp32b32xENS4_13SM90_TMA_LOADENS16_INS17_ILi2ELi4ELi3EEES1A_NSX_INS5_IJS1B_SG_EEENS5_IJSG_SC_EEEEEEENS4_39AutoVectorizingCopyWithAssumedAlignmentILi128EEENS4_14SM90_TMA_STOREES25_S27_S27_EEEvvEEEEvNT_6ParamsE) ;  /* 0xffffff8402307950 */ /* 0x000fea0003c3ffff */
        .weak           $__internal_2_$__cuda_sm10x_tcgen05_guardrail_trap_unallocated_columns_being_dealloced
        .type           $__internal_2_$__cuda_sm10x_tcgen05_guardrail_trap_unallocated_columns_being_dealloced,@function
        .size           $__internal_2_$__cuda_sm10x_tcgen05_guardrail_trap_unallocated_columns_being_dealloced,(.L_x_165 - $__internal_2_$__cuda_sm10x_tcgen05_guardrail_trap_unallocated_columns_being_dealloced)
$__internal_2_$__cuda_sm10x_tcgen05_guardrail_trap_unallocated_columns_being_dealloced:
[----:B------:R-:W-:Y:S05]  /*7b40*/  BPT.TRAP 0x1 ;  /* 0x000000040000795c */ /* 0x000fea0000300000 */
[----:B------:R-:W-:-:S04]  /*7b50*/  HFMA2 R3, -RZ, RZ, 0, 0 ;  /* 0x00000000ff037431 */ /* 0x000fc800000001ff */
[----:B------:R-:W-:Y:S05]  /*7b60*/  RET.REL.NODEC R2 `(_ZN7cutlass13device_kernelINS_4gemm6kernel13GemmUniversalIN4cute5tupleIJiiiiEEENS1_10collective13CollectiveMmaINS1_35MainloopSm100TmaUmmaWarpSpecializedILi9ELi2ELi4ENS5_IJNS4_1CILi2EEENSA_ILi1EEESC_EEEEENS5_IJNSA_ILi128EEENSA_ILi64EEENSA_ILi256EEEEEENS_12float_e4m3_tENS5_IJlSC_lEEESJ_SK_NS4_8TiledMMAINS4_8MMA_AtomIJNS4_10MMA_TraitsINS4_25SM100_MMA_F8F6F4_2x1SM_SSEJSJ_SJ_fSF_SG_NS4_17integral_constantINS4_4UMMA5MajorELSR_0EEESS_NSP_INSQ_7ScaleInELST_0EEESU_EEEEEENS4_6LayoutINS5_IJSC_SC_SC_EEENS5_IJNSA_ILi0EEESZ_SZ_EEEEENS5_IJNS4_10UnderscoreES12_S12_EEEEENS4_18SM100_TMA_2SM_LOADENS4_14ComposedLayoutINS4_7SwizzleILi3ELi4ELi3EEENS4_18smem_ptr_flag_bitsILi8EEENSX_INS5_IJNSA_ILi8EEESF_EEENS5_IJSF_SC_EEEEEEEvNS4_8identityES15_S1F_vS1G_EENS_8epilogue10collective18CollectiveEpilogueINS1I_23Sm100TmaWarpSpecializedILi1ELi1ELi32ELb0ELb0EEEJNS5_IJSG_SG_SH_EEENS5_IJNSX_ISG_SC_EES1O_EEESJ_SK_SJ_SK_NS1I_6fusion15FusionCallbacksIS1M_NS1Q_17LinearCombinationISJ_fSJ_fLNS_15FloatRoundStyleE2EEES1N_S1P_JEEENS4_5SM1004TMEM4LOAD26SM100_TMEM_LOAD_32dp32b32xENS4_13SM90_TMA_LOADENS16_INS17_ILi2ELi4ELi3EEES1A_NSX_INS5_IJS1B_SG_EEENS5_IJSG_SC_EEEEEEENS4_39AutoVectorizingCopyWithAssumedAlignmentILi128EEENS4_14SM90_TMA_STOREES25_S27_S27_EEEvvEEEEvNT_6ParamsE) ;  /* 0xffffff8402247950 */ /* 0x000fea0003c3ffff */
.L_x_164:
[----:B------:R-:W-:-:S00]  /*7b70*/  BRA `(.L_x_164) ;  /* 0xfffffffc00fc7947 */ /* 0x000fc0000383ffff */
[----:B------:R-:W-:-:S00]  /*7b80*/  NOP ;  /* 0x0000000000007918 */ /* 0x000fc00000000000 */
[----:B------:R-:W-:-:S00]  /*7b90*/  NOP ;  /* 0x0000000000007918 */ /* 0x000fc00000000000 */
[----:B------:R-:W-:-:S00]  /*7ba0*/  NOP ;  /* 0x0000000000007918 */ /* 0x000fc00000000000 */
[----:B------:R-:W-:-:S00]  /*7bb0*/  NOP ;  /* 0x0000000000007918 */ /* 0x000fc00000000000 */
[----:B------:R-:W-:-:S00]  /*7bc0*/  NOP ;  /* 0x0000000000007918 */ /* 0x000fc00000000000 */
[----:B------:R-:W-:-:S00]  /*7bd0*/  NOP ;  /* 0x0000000000007918 */ /* 0x000fc00000000000 */
[----:B------:R-:W-:-:S00]  /*7be0*/  NOP ;  /* 0x0000000000007918 */ /* 0x000fc00000000000 */
[----:B------:R-:W-:-:S00]  /*7bf0*/  NOP ;  /* 0x0000000000007918 */ /* 0x000fc00000000000 */
.L_x_165:


//--------------------- .nv.global.init           --------------------------
	.section	.nv.global.init,"aw",@progbits
.nv.global.init:
	.type		$str$27,@object
	.size		$str$27,($str$28 - $str$27)
$str$27:
        /*0000*/ 	.byte	0x28, 0x61, 0x64, 0x64, 0x72, 0x65, 0x73, 0x73, 0x20, 0x26, 0x20, 0x6d, 0x61, 0x73, 0x6b, 0x29
        /*0010*/ 	.byte	0x20, 0x3d, 0x3d, 0x20, 0x30, 0x00
	.type		$str$28,@object
	.size		$str$28,($str$26 - $str$28)
$str$28:
        /*0016*/ 	.byte	0x2f, 0x74, 0x6d, 0x70, 0x2f, 0x63, 0x75, 0x74, 0x6c, 0x61, 0x73, 0x73, 0x5f, 0x73, 0x77, 0x65
        /*0026*/ 	.byte	0x65, 0x70, 0x5f, 0x73, 0x72, 0x63, 0x2f, 0x69, 0x6e, 0x63, 0x6c, 0x75, 0x64, 0x65, 0x2f, 0x63
        /*0036*/ 	.byte	0x75, 0x74, 0x65, 0x2f, 0x70, 0x6f, 0x69, 0x6e, 0x74, 0x65, 0x72, 0x5f, 0x66, 0x6c, 0x61, 0x67
        /*0046*/ 	.byte	0x67, 0x65, 0x64, 0x2e, 0x68, 0x70, 0x70, 0x00
	.type		$str$26,@object
	.size		$str$26,($str$25 - $str$26)
$str$26:
        /*004e*/ 	.byte	0x2f, 0x74, 0x6d, 0x70, 0x2f, 0x63, 0x75, 0x74, 0x6c, 0x61, 0x73, 0x73, 0x5f, 0x73, 0x77, 0x65
        /*005e*/ 	.byte	0x65, 0x70, 0x5f, 0x73, 0x72, 0x63, 0x2f, 0x69, 0x6e, 0x63, 0x6c, 0x75, 0x64, 0x65, 0x2f, 0x63
        /*006e*/ 	.byte	0x75, 0x74, 0x65, 0x2f, 0x61, 0x74, 0x6f, 0x6d, 0x2f, 0x63, 0x6f, 0x70, 0x79, 0x5f, 0x74, 0x72
        /*007e*/ 	.byte	0x61, 0x69, 0x74, 0x73, 0x5f, 0x73, 0x6d, 0x31, 0x30, 0x30, 0x2e, 0x68, 0x70, 0x70, 0x00
	.type		$str$25,@object
	.size		$str$25,(__unnamed_1 - $str$25)
$str$25:
        /*008d*/ 	.byte	0x28, 0x28, 0x75, 0x69, 0x6e, 0x74, 0x33, 0x32, 0x5f, 0x74, 0x28, 0x74, 0x68, 0x72, 0x65, 0x61
        /*009d*/ 	.byte	0x64, 0x49, 0x64, 0x78, 0x2e, 0x78, 0x29, 0x20, 0x2f, 0x20, 0x33, 0x32, 0x29, 0x20, 0x25, 0x20
        /*00ad*/ 	.byte	0x34, 0x29, 0x20, 0x3d, 0x3d, 0x20, 0x28, 0x28, 0x28, 0x74, 0x6d, 0x65, 0x6d, 0x5f, 0x61, 0x64
        /*00bd*/ 	.byte	0x64, 0x72, 0x20, 0x3e, 0x3e, 0x20, 0x31, 0x36, 0x29, 0x20, 0x2f, 0x20, 0x33, 0x32, 0x29, 0x20
        /*00cd*/ 	.byte	0x25, 0x20, 0x34, 0x29, 0x00
	.type		__unnamed_1,@object
	.size		__unnamed_1,(__unnamed_2 - __unnamed_1)
__unnamed_1:
        /*00d2*/ 	.byte	0x61, 0x75, 0x74, 0x6f, 0x20, 0x63, 0x75, 0x74, 0x65, 0x3a, 0x3a, 0x61, 0x73, 0x5f, 0x70, 0x6f
        /* <DEDUP_REMOVED lines=24> */
        /*0262*/ 	.byte	0x3c, 0x34, 0x30, 0x39, 0x36, 0x3e, 0x3e, 0x3e, 0x3e, 0x5d, 0x00
	.type		__unnamed_2,@object
	.size		__unnamed_2,(.L_2 - __unnamed_2)
__unnamed_2:
        /* <DEDUP_REMOVED lines=40> */
        /*04ed*/ 	.byte	0x74, 0x65, 0x3a, 0x3a, 0x43, 0x3c, 0x30, 0x3e, 0x3e, 0x3e, 0x3e, 0x5d, 0x00
.L_2:


//--------------------- .nv.shared._ZN7cutlass13device_kernelINS_4gemm6kernel13GemmUniversalIN4cute5tupleIJiiiiEEENS1_10collective13CollectiveMmaINS1_35MainloopSm100TmaUmmaWarpSpecializedILi9ELi2ELi4ENS5_IJNS4_1CILi2EEENSA_ILi1EEESC_EEEEENS5_IJNSA_ILi128EEENSA_ILi64EEENSA_ILi256EEEEEENS_12float_e4m3_tENS5_IJlSC_lEEESJ_SK_NS4_8TiledMMAINS4_8MMA_AtomIJNS4_10MMA_TraitsINS4_25SM100_MMA_F8F6F4_2x1SM_SSEJSJ_SJ_fSF_SG_NS4_17integral_constantINS4_4UMMA5MajorELSR_0EEESS_NSP_INSQ_7ScaleInELST_0EEESU_EEEEEENS4_6LayoutINS5_IJSC_SC_SC_EEENS5_IJNSA_ILi0EEESZ_SZ_EEEEENS5_IJNS4_10UnderscoreES12_S12_EEEEENS4_18SM100_TMA_2SM_LOADENS4_14ComposedLayoutINS4_7SwizzleILi3ELi4ELi3EEENS4_18smem_ptr_flag_bitsILi8EEENSX_INS5_IJNSA_ILi8EEESF_EEENS5_IJSF_SC_EEEEEEEvNS4_8identityES15_S1F_vS1G_EENS_8epilogue10collective18CollectiveEpilogueINS1I_23Sm100TmaWarpSpecializedILi1ELi1ELi32ELb0ELb0EEEJNS5_IJSG_SG_SH_EEENS5_IJNSX_ISG_SC_EES1O_EEESJ_SK_SJ_SK_NS1I_6fusion15FusionCallbacksIS1M_NS1Q_17LinearCombinationISJ_fSJ_fLNS_15FloatRoundStyleE2EEES1N_S1P_JEEENS4_5SM1004TMEM4LOAD26SM100_TMEM_LOAD_32dp32b32xENS4_13SM90_TMA_LOADENS16_INS17_ILi2ELi4ELi3EEES1A_NSX_INS5_IJS1B_SG_EEENS5_IJSG_SC_EEEEEEENS4_39AutoVectorizingCopyWithAssumedAlignmentILi128EEENS4_14SM90_TMA_STOREES25_S27_S27_EEEvvEEEEvNT_6ParamsE --------------------------
	.section	.nv.shared._ZN7cutlass13device_kernelINS_4gemm6kernel13GemmUniversalIN4cute5tupleIJiiiiEEENS1_10collective13CollectiveMmaINS1_35MainloopSm100TmaUmmaWarpSpecializedILi9ELi2ELi4ENS5_IJNS4_1CILi2EEENSA_ILi1EEESC_EEEEENS5_IJNSA_ILi128EEENSA_ILi64EEENSA_ILi256EEEEEENS_12float_e4m3_tENS5_IJlSC_lEEESJ_SK_NS4_8TiledMMAINS4_8MMA_AtomIJNS4_10MMA_TraitsINS4_25SM100_MMA_F8F6F4_2x1SM_SSEJSJ_SJ_fSF_SG_NS4_17integral_constantINS4_4UMMA5MajorELSR_0EEESS_NSP_INSQ_7ScaleInELST_0EEESU_EEEEEENS4_6LayoutINS5_IJSC_SC_SC_EEENS5_IJNSA_ILi0EEESZ_SZ_EEEEENS5_IJNS4_10UnderscoreES12_S12_EEEEENS4_18SM100_TMA_2SM_LOADENS4_14ComposedLayoutINS4_7SwizzleILi3ELi4ELi3EEENS4_18smem_ptr_flag_bitsILi8EEENSX_INS5_IJNSA_ILi8EEESF_EEENS5_IJSF_SC_EEEEEEEvNS4_8identityES15_S1F_vS1G_EENS_8epilogue10collective18CollectiveEpilogueINS1I_23Sm100TmaWarpSpecializedILi1ELi1ELi32ELb0ELb0EEEJNS5_IJSG_SG_SH_EEENS5_IJNSX_ISG_SC_EES1O_EEESJ_SK_SJ_SK_NS1I_6fusion15FusionCallbacksIS1M_NS1Q_17LinearCombinationISJ_fSJ_fLNS_15FloatRoundStyleE2EEES1N_S1P_JEEENS4_5SM1004TMEM4LOAD26SM100_TMEM_LOAD_32dp32b32xENS4_13SM90_TMA_LOADENS16_INS17_ILi2ELi4ELi3EEES1A_NSX_INS5_IJS1B_SG_EEENS5_IJSG_SC_EEEEEEENS4_39AutoVectorizingCopyWithAssumedAlignmentILi128EEENS4_14SM90_TMA_STOREES25_S27_S27_EEEvvEEEEvNT_6ParamsE,"aw",@nobits
	.sectionflags	@""
	.align	16
	.zero		1024


//--------------------- .nv.shared.reserved.0     --------------------------
	.section	.nv.shared.reserved.0,"aw",@nobits
	.weak		__nv_reservedSMEM_offset_0_alias
	.size		__nv_reservedSMEM_offset_0_alias, 0, 64
	.other		__nv_reservedSMEM_offset_0_alias,@"STO_CUDA_RESERVED_SHARED STV_DEFAULT"
__nv_reservedSMEM_offset_0_alias:
	.zero		0
.nv.shared.reserved.0:
	.zero		64
	.weak		__nv_reservedSMEM_tcgen05_partition
	.type		__nv_reservedSMEM_tcgen05_partition,@object
	.size		__nv_reservedSMEM_tcgen05_partition,(.L_0 - __nv_reservedSMEM_tcgen05_partition)
__nv_reservedSMEM_tcgen05_partition:
	.zero		32
.L_0:


//--------------------- .nv.global                --------------------------
	.section	.nv.global,"aw",@nobits
.nv.global:
	.type		_ZN40_INTERNAL_ba872cfd_4_k_cu_933e60ab_241554cute1_E,@object
	.size		_ZN40_INTERNAL_ba872cfd_4_k_cu_933e60ab_241554cute1_E,(_ZN40_INTERNAL_ba872cfd_4_k_cu_933e60ab_241554cuda3std3__45__cpo6cbeginE - _ZN40_INTERNAL_ba872cfd_4_k_cu_933e60ab_241554cute1_E)
_ZN40_INTERNAL_ba872cfd_4_k_cu_933e60ab_241554cute1_E:
	.zero		1
	.type		_ZN40_INTERNAL_ba872cfd_4_k_cu_933e60ab_241554cuda3std3__45__cpo6cbeginE,@object
	.size		_ZN40_INTERNAL_ba872cfd_4_k_cu_933e60ab_241554cuda3std3__45__cpo6cbeginE,(_ZN40_INTERNAL_ba872cfd_4_k_cu_933e60ab_241554cuda3std3__48in_placeE - _ZN40_INTERNAL_ba872cfd_4_k_cu_933e60ab_241554cuda3std3__45__cpo6cbeginE)
_ZN40_INTERNAL_ba872cfd_4_k_cu_933e60ab_241554cuda3std3__45__cpo6cbeginE:
	.zero		1
	.type		_ZN40_INTERNAL_ba872cfd_4_k_cu_933e60ab_241554cuda3std3__48in_placeE,@object
	.size		_ZN40_INTERNAL_ba872cfd_4_k_cu_933e60ab_241554cuda3std3__48in_placeE,(_ZN40_INTERNAL_ba872cfd_4_k_cu_933e60ab_241554cuda3std6ranges3__45__cpo9iter_moveE - _ZN40_INTERNAL_ba872cfd_4_k_cu_933e60ab_241554cuda3std3__48in_placeE)
_ZN40_INTERNAL_ba872cfd_4_k_cu_933e60ab_241554cuda3std3__48in_placeE:
	.zero		1
	.type		_ZN40_INTERNAL_ba872cfd_4_k_cu_933e60ab_241554cuda3std6ranges3__45__cpo9iter_moveE,@object
	.size		_ZN40_INTERNAL_ba872cfd_4_k_cu_933e60ab_241554cuda3std6ranges3__45__cpo9iter_moveE,(_ZN40_INTERNAL_ba872cfd_4_k_cu_933e60ab_241554cuda3std3__45__cpo5beginE - _ZN40_INTERNAL_ba872cfd_4_k_cu_933e60ab_241554cuda3std6ranges3__45__cpo9iter_moveE)
_ZN40_INTERNAL_ba872cfd_4_k_cu_933e60ab_241554cuda3std6ranges3__45__cpo9iter_moveE:
	.zero		1
	.type		_ZN40_INTERNAL_ba872cfd_4_k_cu_933e60ab_241554cuda3std3__45__cpo5beginE,@object
	.size		_ZN40_INTERNAL_ba872cfd_4_k_cu_933e60ab_241554cuda3std3__45__cpo5beginE,(_ZN40_INTERNAL_ba872cfd_4_k_cu_933e60ab_241554cuda3std3__442_GLOBAL__N__ba872cfd_4_k_cu_933e60ab_241556ignoreE - _ZN40_INTERNAL_ba872cfd_4_k_cu_933e60ab_241554cuda3std3__45__cpo5beginE)
_ZN40_INTERNAL_ba872cfd_4_k_cu_933e60ab_241554cuda3std3__45__cpo5beginE:
	.zero		1
	.type		_ZN40_INTERNAL_ba872cfd_4_k_cu_933e60ab_241554cuda3std3__442_GLOBAL__N__ba872cfd_4_k_cu_933e60ab_241556ignoreE,@object
	.size		_ZN40_INTERNAL_ba872cfd_4_k_cu_933e60ab_241554cuda3std3__442_GLOBAL__N__ba872cfd_4_k_cu_933e60ab_241556ignoreE,(_ZN40_INTERNAL_ba872cfd_4_k_cu_933e60ab_241554cute7productE - _ZN40_INTERNAL_ba872cfd_4_k_cu_933e60ab_241554cuda3std3__442_GLOBAL__N__ba872cfd_4_k_cu_933e60ab_241556ignoreE)
_ZN40_INTERNAL_ba872cfd_4_k_cu_933e60ab_241554cuda3std3__442_GLOBAL__N__ba872cfd_4_k_cu_933e60ab_241556ignoreE:
	.zero		1
	.type		_ZN40_INTERNAL_ba872cfd_4_k_cu_933e60ab_241554cute7productE,@object
	.size		_ZN40_INTERNAL_ba872cfd_4_k_cu_933e60ab_241554cute7productE,(_ZN40_INTERNAL_ba872cfd_4_k_cu_933e60ab_241554cuda3std3__45__cpo3endE - _ZN40_INTERNAL_ba872cfd_4_k_cu_933e60ab_241554cute7productE)
_ZN40_INTERNAL_ba872cfd_4_k_cu_933e60ab_241554cute7productE:
	.zero		1
	.type		_ZN40_INTERNAL_ba872cfd_4_k_cu_933e60ab_241554cuda3std3__45__cpo3endE,@object
	.size		_ZN40_INTERNAL_ba872cfd_4_k_cu_933e60ab_241554cuda3std3__45__cpo3endE,(_ZN40_INTERNAL_ba872cfd_4_k_cu_933e60ab_241554cuda3std3__419piecewise_constructE - _ZN40_INTERNAL_ba872cfd_4_k_cu_933e60ab_241554cuda3std3__45__cpo3endE)
_ZN40_INTERNAL_ba872cfd_4_k_cu_933e60ab_241554cuda3std3__45__cpo3endE:
	.zero		1
	.type		_ZN40_INTERNAL_ba872cfd_4_k_cu_933e60ab_241554cuda3std3__419piecewise_constructE,@object
	.size		_ZN40_INTERNAL_ba872cfd_4_k_cu_933e60ab_241554cuda3std3__419piecewise_constructE,(_ZN40_INTERNAL_ba872cfd_4_k_cu_933e60ab_241554cuda3std3__45__cpo4cendE - _ZN40_INTERNAL_ba872cfd_4_k_cu_933e60ab_241554cuda3std3__419piecewise_constructE)
_ZN40_INTERNAL_ba872cfd_4_k_cu_933e60ab_241554cuda3std3__419piecewise_constructE:
	.zero		1
	.type		_ZN40_INTERNAL_ba872cfd_4_k_cu_933e60ab_241554cuda3std3__45__cpo4cendE,@object
	.size		_ZN40_INTERNAL_ba872cfd_4_k_cu_933e60ab_241554cuda3std3__45__cpo4cendE,(_ZN40_INTERNAL_ba872cfd_4_k_cu_933e60ab_241554cuda3std6ranges3__45__cpo4swapE - _ZN40_INTERNAL_ba872cfd_4_k_cu_933e60ab_241554cuda3std3__45__cpo4cendE)
_ZN40_INTERNAL_ba872cfd_4_k_cu_933e60ab_241554cuda3std3__45__cpo4cendE:
	.zero		1
	.type		_ZN40_INTERNAL_ba872cfd_4_k_cu_933e60ab_241554cuda3std6ranges3__45__cpo4swapE,@object
	.size		_ZN40_INTERNAL_ba872cfd_4_k_cu_933e60ab_241554cuda3std6ranges3__45__cpo4swapE,(.L_10 - _ZN40_INTERNAL_ba872cfd_4_k_cu_933e60ab_241554cuda3std6ranges3__45__cpo4swapE)
_ZN40_INTERNAL_ba872cfd_4_k_cu_933e60ab_241554cuda3std6ranges3__45__cpo4swapE:
	.zero		1
.L_10:


//--------------------- .nv.constant0._ZN7cutlass13device_kernelINS_4gemm6kernel13GemmUniversalIN4cute5tupleIJiiiiEEENS1_10collective13CollectiveMmaINS1_35MainloopSm100TmaUmmaWarpSpecializedILi9ELi2ELi4ENS5_IJNS4_1CILi2EEENSA_ILi1EEESC_EEEEENS5_IJNSA_ILi128EEENSA_ILi64EEENSA_ILi256EEEEEENS_12float_e4m3_tENS5_IJlSC_lEEESJ_SK_NS4_8TiledMMAINS4_8MMA_AtomIJNS4_10MMA_TraitsINS4_25SM100_MMA_F8F6F4_2x1SM_SSEJSJ_SJ_fSF_SG_NS4_17integral_constantINS4_4UMMA5MajorELSR_0EEESS_NSP_INSQ_7ScaleInELST_0EEESU_EEEEEENS4_6LayoutINS5_IJSC_SC_SC_EEENS5_IJNSA_ILi0EEESZ_SZ_EEEEENS5_IJNS4_10UnderscoreES12_S12_EEEEENS4_18SM100_TMA_2SM_LOADENS4_14ComposedLayoutINS4_7SwizzleILi3ELi4ELi3EEENS4_18smem_ptr_flag_bitsILi8EEENSX_INS5_IJNSA_ILi8EEESF_EEENS5_IJSF_SC_EEEEEEEvNS4_8identityES15_S1F_vS1G_EENS_8epilogue10collective18CollectiveEpilogueINS1I_23Sm100TmaWarpSpecializedILi1ELi1ELi32ELb0ELb0EEEJNS5_IJSG_SG_SH_EEENS5_IJNSX_ISG_SC_EES1O_EEESJ_SK_SJ_SK_NS1I_6fusion15FusionCallbacksIS1M_NS1Q_17LinearCombinationISJ_fSJ_fLNS_15FloatRoundStyleE2EEES1N_S1P_JEEENS4_5SM1004TMEM4LOAD26SM100_TMEM_LOAD_32dp32b32xENS4_13SM90_TMA_LOADENS16_INS17_ILi2ELi4ELi3EEES1A_NSX_INS5_IJS1B_SG_EEENS5_IJSG_SC_EEEEEEENS4_39AutoVectorizingCopyWithAssumedAlignmentILi128EEENS4_14SM90_TMA_STOREES25_S27_S27_EEEvvEEEEvNT_6ParamsE --------------------------
	.section	.nv.constant0._ZN7cutlass13device_kernelINS_4gemm6kernel13GemmUniversalIN4cute5tupleIJiiiiEEENS1_10collective13CollectiveMmaINS1_35MainloopSm100TmaUmmaWarpSpecializedILi9ELi2ELi4ENS5_IJNS4_1CILi2EEENSA_ILi1EEESC_EEEEENS5_IJNSA_ILi128EEENSA_ILi64EEENSA_ILi256EEEEEENS_12float_e4m3_tENS5_IJlSC_lEEESJ_SK_NS4_8TiledMMAINS4_8MMA_AtomIJNS4_10MMA_TraitsINS4_25SM100_MMA_F8F6F4_2x1SM_SSEJSJ_SJ_fSF_SG_NS4_17integral_constantINS4_4UMMA5MajorELSR_0EEESS_NSP_INSQ_7ScaleInELST_0EEESU_EEEEEENS4_6LayoutINS5_IJSC_SC_SC_EEENS5_IJNSA_ILi0EEESZ_SZ_EEEEENS5_IJNS4_10UnderscoreES12_S12_EEEEENS4_18SM100_TMA_2SM_LOADENS4_14ComposedLayoutINS4_7SwizzleILi3ELi4ELi3EEENS4_18smem_ptr_flag_bitsILi8EEENSX_INS5_IJNSA_ILi8EEESF_EEENS5_IJSF_SC_EEEEEEEvNS4_8identityES15_S1F_vS1G_EENS_8epilogue10collective18CollectiveEpilogueINS1I_23Sm100TmaWarpSpecializedILi1ELi1ELi32ELb0ELb0EEEJNS5_IJSG_SG_SH_EEENS5_IJNSX_ISG_SC_EES1O_EEESJ_SK_SJ_SK_NS1I_6fusion15FusionCallbacksIS1M_NS1Q_17LinearCombinationISJ_fSJ_fLNS_15FloatRoundStyleE2EEES1N_S1P_JEEENS4_5SM1004TMEM4LOAD26SM100_TMEM_LOAD_32dp32b32xENS4_13SM90_TMA_LOADENS16_INS17_ILi2ELi4ELi3EEES1A_NSX_INS5_IJS1B_SG_EEENS5_IJSG_SC_EEEEEEENS4_39AutoVectorizingCopyWithAssumedAlignmentILi128EEENS4_14SM90_TMA_STOREES25_S27_S27_EEEvvEEEEvNT_6ParamsE,"a",@progbits
	.sectionflags	@""
	.align	4
.nv.constant0._ZN7cutlass13device_kernelINS_4gemm6kernel13GemmUniversalIN4cute5tupleIJiiiiEEENS1_10collective13CollectiveMmaINS1_35MainloopSm100TmaUmmaWarpSpecializedILi9ELi2ELi4ENS5_IJNS4_1CILi2EEENSA_ILi1EEESC_EEEEENS5_IJNSA_ILi128EEENSA_ILi64EEENSA_ILi256EEEEEENS_12float_e4m3_tENS5_IJlSC_lEEESJ_SK_NS4_8TiledMMAINS4_8MMA_AtomIJNS4_10MMA_TraitsINS4_25SM100_MMA_F8F6F4_2x1SM_SSEJSJ_SJ_fSF_SG_NS4_17integral_constantINS4_4UMMA5MajorELSR_0EEESS_NSP_INSQ_7ScaleInELST_0EEESU_EEEEEENS4_6LayoutINS5_IJSC_SC_SC_EEENS5_IJNSA_ILi0EEESZ_SZ_EEEEENS5_IJNS4_10UnderscoreES12_S12_EEEEENS4_18SM100_TMA_2SM_LOADENS4_14ComposedLayoutINS4_7SwizzleILi3ELi4ELi3EEENS4_18smem_ptr_flag_bitsILi8EEENSX_INS5_IJNSA_ILi8EEESF_EEENS5_IJSF_SC_EEEEEEEvNS4_8identityES15_S1F_vS1G_EENS_8epilogue10collective18CollectiveEpilogueINS1I_23Sm100TmaWarpSpecializedILi1ELi1ELi32ELb0ELb0EEEJNS5_IJSG_SG_SH_EEENS5_IJNSX_ISG_SC_EES1O_EEESJ_SK_SJ_SK_NS1I_6fusion15FusionCallbacksIS1M_NS1Q_17LinearCombinationISJ_fSJ_fLNS_15FloatRoundStyleE2EEES1N_S1P_JEEENS4_5SM1004TMEM4LOAD26SM100_TMEM_LOAD_32dp32b32xENS4_13SM90_TMA_LOADENS16_INS17_ILi2ELi4ELi3EEES1A_NSX_INS5_IJS1B_SG_EEENS5_IJSG_SC_EEEEEEENS4_39AutoVectorizingCopyWithAssumedAlignmentILi128EEENS4_14SM90_TMA_STOREES25_S27_S27_EEEvvEEEEvNT_6ParamsE:
	.zero		2944


//--------------------- SYMBOLS --------------------------

	.type		.nv.reservedSmem.offset0,@object
	.size		.nv.reservedSmem.offset0,0x4
	.type		.nv.reservedSmem.cap,@object
	.size		.nv.reservedSmem.cap,0x4
	.type		__assertfail,@function
